	.target	sm_90a

	.elftype	@"ET_EXEC"


//--------------------- .note.nv.tkinfo           --------------------------
	.section	.note.nv.tkinfo,"",@"SHT_NOTE"
	.sectionflags	@"SHF_NOTE_NV_TKINFO"
	.tkinfo
        /*0018*/ 	.word	0x00000002
        /*0030*/ 	.string	""
        /*0030*/ 	.string	"ptxas"
        /*0030*/ 	.string	"Cuda compilation tools, release 13.0, V13.0.88"
        /*0030*/ 	.string	"Build cuda_13.0.r13.0/compiler.36424714_0"
        /*0030*/ 	.string	"-arch sm_90a -m 64 "



//--------------------- .note.nv.cuinfo           --------------------------
	.section	.note.nv.cuinfo,"",@"SHT_NOTE"
	.sectionflags	@"SHF_NOTE_NV_CUINFO"
        /*0018*/ 	.short	0x0002
        /*001a*/ 	.short	0x005a
        /*001c*/ 	.short	0x0082
	.zero		2


//--------------------- .nv.info                  --------------------------
	.section	.nv.info,"",@"SHT_CUDA_INFO"
	.align	4


	//----- nvinfo : EIATTR_REGCOUNT
	.align		4
        /*0000*/ 	.byte	0x04, 0x2f
        /*0002*/ 	.short	(.L_15 - .L_14)
	.align		4
.L_14:
        /*0004*/ 	.word	index@(_ZN7cutlass13device_kernelINS_4gemm6kernel13GemmUniversalIN4cute5tupleIJiiiiEEENS1_10collective13CollectiveMmaINS1_34MainloopSm90TmaGmmaWarpSpecializedILi2ENS5_IJNS4_1CILi1EEESB_SB_EEENS1_35KernelTmaWarpSpecializedCooperativeEEENS5_IJNSA_ILi128EEENSA_ILi256EEENSA_ILi64EEEEEENS_10tfloat32_tENS5_IJlSB_lEEESJ_SK_NS4_8TiledMMAINS4_8MMA_AtomIJNS4_4SM904GMMA30MMA_64x256x8_F32TF32TF32_SS_TNILNSO_7ScaleInE1ELSQ_1EEEEEENS4_6LayoutINS5_IJNSA_ILi2EEESB_SB_EEENS5_IJSB_NSA_ILi0EEESW_EEEEENS5_IJNS4_10UnderscoreESZ_SZ_EEEEENS4_13SM90_TMA_LOADENS4_14ComposedLayoutINS4_7SwizzleILi3ELi4ELi3EEENS4_18smem_ptr_flag_bitsILi32EEENST_INS5_IJNSA_ILi8EEENSA_ILi32EEEEEENS5_IJS19_SB_EEEEEEEvNS4_8identityES12_S1D_vS1E_EENS_8epilogue10collective6detail29Sm90TmaWarpSpecializedAdapterINS1H_15DefaultEpilogueISJ_SK_SK_NS1G_6thread17LinearCombinationISJ_Li1EffLNS1L_9ScaleType4KindE0ELNS_15FloatRoundStyleE2ESJ_EENS1_15EpilogueDefaultEEEEEvvEEEEvNT_6ParamsE)
        /*0008*/ 	.word	0x000000a8


	//----- nvinfo : EIATTR_FRAME_SIZE
	.align		4
.L_15:
        /*000c*/ 	.byte	0x04, 0x11
        /*000e*/ 	.short	(.L_17 - .L_16)
	.align		4
.L_16:
        /*0010*/ 	.word	index@(_ZN7cutlass13device_kernelINS_4gemm6kernel13GemmUniversalIN4cute5tupleIJiiiiEEENS1_10collective13CollectiveMmaINS1_34MainloopSm90TmaGmmaWarpSpecializedILi2ENS5_IJNS4_1CILi1EEESB_SB_EEENS1_35KernelTmaWarpSpecializedCooperativeEEENS5_IJNSA_ILi128EEENSA_ILi256EEENSA_ILi64EEEEEENS_10tfloat32_tENS5_IJlSB_lEEESJ_SK_NS4_8TiledMMAINS4_8MMA_AtomIJNS4_4SM904GMMA30MMA_64x256x8_F32TF32TF32_SS_TNILNSO_7ScaleInE1ELSQ_1EEEEEENS4_6LayoutINS5_IJNSA_ILi2EEESB_SB_EEENS5_IJSB_NSA_ILi0EEESW_EEEEENS5_IJNS4_10UnderscoreESZ_SZ_EEEEENS4_13SM90_TMA_LOADENS4_14ComposedLayoutINS4_7SwizzleILi3ELi4ELi3EEENS4_18smem_ptr_flag_bitsILi32EEENST_INS5_IJNSA_ILi8EEENSA_ILi32EEEEEENS5_IJS19_SB_EEEEEEEvNS4_8identityES12_S1D_vS1E_EENS_8epilogue10collective6detail29Sm90TmaWarpSpecializedAdapterINS1H_15DefaultEpilogueISJ_SK_SK_NS1G_6thread17LinearCombinationISJ_Li1EffLNS1L_9ScaleType4KindE0ELNS_15FloatRoundStyleE2ESJ_EENS1_15EpilogueDefaultEEEEEvvEEEEvNT_6ParamsE)
        /*0014*/ 	.word	0x00000000


	//----- nvinfo : EIATTR_MIN_STACK_SIZE
	.align		4
.L_17:
        /*0018*/ 	.byte	0x04, 0x12
        /*001a*/ 	.short	(.L_19 - .L_18)
	.align		4
.L_18:
        /*001c*/ 	.word	index@(_ZN7cutlass13device_kernelINS_4gemm6kernel13GemmUniversalIN4cute5tupleIJiiiiEEENS1_10collective13CollectiveMmaINS1_34MainloopSm90TmaGmmaWarpSpecializedILi2ENS5_IJNS4_1CILi1EEESB_SB_EEENS1_35KernelTmaWarpSpecializedCooperativeEEENS5_IJNSA_ILi128EEENSA_ILi256EEENSA_ILi64EEEEEENS_10tfloat32_tENS5_IJlSB_lEEESJ_SK_NS4_8TiledMMAINS4_8MMA_AtomIJNS4_4SM904GMMA30MMA_64x256x8_F32TF32TF32_SS_TNILNSO_7ScaleInE1ELSQ_1EEEEEENS4_6LayoutINS5_IJNSA_ILi2EEESB_SB_EEENS5_IJSB_NSA_ILi0EEESW_EEEEENS5_IJNS4_10UnderscoreESZ_SZ_EEEEENS4_13SM90_TMA_LOADENS4_14ComposedLayoutINS4_7SwizzleILi3ELi4ELi3EEENS4_18smem_ptr_flag_bitsILi32EEENST_INS5_IJNSA_ILi8EEENSA_ILi32EEEEEENS5_IJS19_SB_EEEEEEEvNS4_8identityES12_S1D_vS1E_EENS_8epilogue10collective6detail29Sm90TmaWarpSpecializedAdapterINS1H_15DefaultEpilogueISJ_SK_SK_NS1G_6thread17LinearCombinationISJ_Li1EffLNS1L_9ScaleType4KindE0ELNS_15FloatRoundStyleE2ESJ_EENS1_15EpilogueDefaultEEEEEvvEEEEvNT_6ParamsE)
        /*0020*/ 	.word	0x00000000
.L_19:


//--------------------- .nv.compat                --------------------------
	.section	.nv.compat,"",@"SHT_CUDA_COMPAT_INFO"
	.align	4
        /*0000*/ 	.byte	0x02, 0x09, 0x01, 0x00, 0x02, 0x02, 0x04, 0x00, 0x02, 0x05, 0x05, 0x00, 0x03, 0x07, 0x01, 0x01
        /*0010*/ 	.byte	0x02, 0x03, 0x01, 0x00, 0x02, 0x06, 0x01, 0x00, 0x04, 0x0b, 0x08, 0x00, 0x00, 0x00, 0x00, 0x00
        /*0020*/ 	.byte	0x00, 0x00, 0x00, 0x00


//--------------------- .nv.info._ZN7cutlass13device_kernelINS_4gemm6kernel13GemmUniversalIN4cute5tupleIJiiiiEEENS1_10collective13CollectiveMmaINS1_34MainloopSm90TmaGmmaWarpSpecializedILi2ENS5_IJNS4_1CILi1EEESB_SB_EEENS1_35KernelTmaWarpSpecializedCooperativeEEENS5_IJNSA_ILi128EEENSA_ILi256EEENSA_ILi64EEEEEENS_10tfloat32_tENS5_IJlSB_lEEESJ_SK_NS4_8TiledMMAINS4_8MMA_AtomIJNS4_4SM904GMMA30MMA_64x256x8_F32TF32TF32_SS_TNILNSO_7ScaleInE1ELSQ_1EEEEEENS4_6LayoutINS5_IJNSA_ILi2EEESB_SB_EEENS5_IJSB_NSA_ILi0EEESW_EEEEENS5_IJNS4_10UnderscoreESZ_SZ_EEEEENS4_13SM90_TMA_LOADENS4_14ComposedLayoutINS4_7SwizzleILi3ELi4ELi3EEENS4_18smem_ptr_flag_bitsILi32EEENST_INS5_IJNSA_ILi8EEENSA_ILi32EEEEEENS5_IJS19_SB_EEEEEEEvNS4_8identityES12_S1D_vS1E_EENS_8epilogue10collective6detail29Sm90TmaWarpSpecializedAdapterINS1H_15DefaultEpilogueISJ_SK_SK_NS1G_6thread17LinearCombinationISJ_Li1EffLNS1L_9ScaleType4KindE0ELNS_15FloatRoundStyleE2ESJ_EENS1_15EpilogueDefaultEEEEEvvEEEEvNT_6ParamsE --------------------------
	.section	.nv.info._ZN7cutlass13device_kernelINS_4gemm6kernel13GemmUniversalIN4cute5tupleIJiiiiEEENS1_10collective13CollectiveMmaINS1_34MainloopSm90TmaGmmaWarpSpecializedILi2ENS5_IJNS4_1CILi1EEESB_SB_EEENS1_35KernelTmaWarpSpecializedCooperativeEEENS5_IJNSA_ILi128EEENSA_ILi256EEENSA_ILi64EEEEEENS_10tfloat32_tENS5_IJlSB_lEEESJ_SK_NS4_8TiledMMAINS4_8MMA_AtomIJNS4_4SM904GMMA30MMA_64x256x8_F32TF32TF32_SS_TNILNSO_7ScaleInE1ELSQ_1EEEEEENS4_6LayoutINS5_IJNSA_ILi2EEESB_SB_EEENS5_IJSB_NSA_ILi0EEESW_EEEEENS5_IJNS4_10UnderscoreESZ_SZ_EEEEENS4_13SM90_TMA_LOADENS4_14ComposedLayoutINS4_7SwizzleILi3ELi4ELi3EEENS4_18smem_ptr_flag_bitsILi32EEENST_INS5_IJNSA_ILi8EEENSA_ILi32EEEEEENS5_IJS19_SB_EEEEEEEvNS4_8identityES12_S1D_vS1E_EENS_8epilogue10collective6detail29Sm90TmaWarpSpecializedAdapterINS1H_15DefaultEpilogueISJ_SK_SK_NS1G_6thread17LinearCombinationISJ_Li1EffLNS1L_9ScaleType4KindE0ELNS_15FloatRoundStyleE2ESJ_EENS1_15EpilogueDefaultEEEEEvvEEEEvNT_6ParamsE,"",@"SHT_CUDA_INFO"
	.sectionflags	@""
	.align	4


	//----- nvinfo : EIATTR_CUDA_API_VERSION
	.align		4
        /*0000*/ 	.byte	0x04, 0x37
        /*0002*/ 	.short	(.L_21 - .L_20)
.L_20:
        /*0004*/ 	.word	0x00000082


	//----- nvinfo : EIATTR_KPARAM_INFO
	.align		4
.L_21:
        /*0008*/ 	.byte	0x04, 0x17
        /*000a*/ 	.short	(.L_23 - .L_22)
.L_22:
        /*000c*/ 	.word	0x00000000
        /*0010*/ 	.short	0x0000
        /*0012*/ 	.short	0x0070
        /*0014*/ 	.byte	0x00, 0xf0, 0x01, 0x10


	//----- nvinfo : EIATTR_SPARSE_MMA_MASK
	.align		4
.L_23:
        /*0018*/ 	.byte	0x03, 0x50
        /*001a*/ 	.short	0x0000


	//----- nvinfo : EIATTR_MAXREG_COUNT
	.align		4
        /*001c*/ 	.byte	0x03, 0x1b
        /*001e*/ 	.short	0x00a8


	//----- nvinfo : EIATTR_NUM_BARRIERS
	.align		4
        /*0020*/ 	.byte	0x02, 0x4c
        /*0022*/ 	.byte	0x01
	.zero		1


	//----- nvinfo : EIATTR_EXTERNS
	.align		4
        /*0024*/ 	.byte	0x04, 0x0f
        /*0026*/ 	.short	(.L_25 - .L_24)


	//   ....[0]....
	.align		4
.L_24:
        /*0028*/ 	.word	index@(__assertfail)


	//----- nvinfo : EIATTR_MERCURY_ISA_VERSION
	.align		4
.L_25:
        /*002c*/ 	.byte	0x03, 0x5f
        /*002e*/ 	.short	0x0101


	//----- nvinfo : EIATTR_INT_WARP_WIDE_INSTR_OFFSETS
	.align		4
        /*0030*/ 	.byte	0x04, 0x31
        /*0032*/ 	.short	(.L_27 - .L_26)


	//   ....[0]....
.L_26:
        /*0034*/ 	.word	0x00000370


	//   ....[1]....
        /*0038*/ 	.word	0x000003a0


	//   ....[2]....
        /*003c*/ 	.word	0x00000480


	//----- nvinfo : EIATTR_COOP_GROUP_MASK_REGIDS
	.align		4
.L_27:
        /*0040*/ 	.byte	0x04, 0x29
        /*0042*/ 	.short	(.L_29 - .L_28)


	//   ....[0]....
.L_28:
        /*0044*/ 	.word	0xffffffff


	//   ....[1]....
        /*0048*/ 	.word	0xffffffff


	//   ....[2]....
        /*004c*/ 	.word	0xffffffff


	//   ....[3]....
        /*0050*/ 	.word	0xffffffff


	//   ....[4]....
        /*0054*/ 	.word	0xffffffff


	//----- nvinfo : EIATTR_COOP_GROUP_INSTR_OFFSETS
	.align		4
.L_29:
        /*0058*/ 	.byte	0x04, 0x28
        /*005a*/ 	.short	(.L_31 - .L_30)


	//   ....[0]....
.L_30:
        /*005c*/ 	.word	0x00000060


	//   ....[1]....
        /*0060*/ 	.word	0x00000070


	//   ....[2]....
        /*0064*/ 	.word	0x00000130


	//   ....[3]....
        /*0068*/ 	.word	0x00000280


	//   ....[4]....
        /*006c*/ 	.word	0x00000f30


	//----- nvinfo : EIATTR_REG_RECONFIG
	.align		4
.L_31:
        /*0070*/ 	.byte	0x01, 0x54
	.zero		2


	//----- nvinfo : EIATTR_SYSCALL_OFFSETS
	.align		4
        /*0074*/ 	.byte	0x04, 0x46
        /*0076*/ 	.short	(.L_33 - .L_32)


	//   ....[0]....
.L_32:
        /*0078*/ 	.word	0x000010f0


	//----- nvinfo : EIATTR_MBARRIER_INSTR_OFFSETS
	.align		4
.L_33:
        /*007c*/ 	.byte	0x04, 0x39
        /*007e*/ 	.short	(.L_35 - .L_34)


	//   ....[0]....
.L_34:
        /*0080*/ 	.word	0x00000230
        /*0084*/ 	.word	0x000000ff
        /*0088*/ 	.word	0x00000000
        /*008c*/ 	.short	0x0100
        /*008e*/ 	.byte	0x08
	.zero		1


	//   ....[1]....
        /*0090*/ 	.word	0x00000240
        /*0094*/ 	.word	0x000000ff
        /*0098*/ 	.word	0x00000010
        /*009c*/ 	.short	0x0100
        /*009e*/ 	.byte	0x08
	.zero		1


	//   ....[2]....
        /*00a0*/ 	.word	0x00000250
        /*00a4*/ 	.word	0x000000ff
        /*00a8*/ 	.word	0x00000008
        /*00ac*/ 	.short	0x0100
        /*00ae*/ 	.byte	0x08
	.zero		1


	//   ....[3]....
        /*00b0*/ 	.word	0x00000260
        /*00b4*/ 	.word	0x000000ff
        /*00b8*/ 	.word	0x00000018
        /*00bc*/ 	.short	0x0100
        /*00be*/ 	.byte	0x08
	.zero		1


	//   ....[4]....
        /*00c0*/ 	.word	0x000004f0
        /*00c4*/ 	.word	0x000000ff
        /*00c8*/ 	.word	0x00000030
        /*00cc*/ 	.short	0x0100
        /*00ce*/ 	.byte	0x06
	.zero		1


	//   ....[5]....
        /*00d0*/ 	.word	0x00000550
        /*00d4*/ 	.word	0x000000ff
        /*00d8*/ 	.word	0x00000038
        /*00dc*/ 	.short	0x0100
        /*00de*/ 	.byte	0x06
	.zero		1


	//   ....[6]....
        /*00e0*/ 	.word	0x00001170
        /*00e4*/ 	.word	0x00000003
        /*00e8*/ 	.word	0x00000000
        /*00ec*/ 	.short	0x010a
        /*00ee*/ 	.byte	0x3f
	.zero		1


	//   ....[7]....
        /*00f0*/ 	.word	0x000011b0
        /*00f4*/ 	.word	0x00000003
        /*00f8*/ 	.word	0x00000000
        /*00fc*/ 	.short	0x010a
        /*00fe*/ 	.byte	0x3f
	.zero		1


	//   ....[8]....
        /*0100*/ 	.word	0x00001780
        /*0104*/ 	.word	0x000000ff
        /*0108*/ 	.word	0x00000000
        /*010c*/ 	.short	0x010a
        /*010e*/ 	.byte	0x09
	.zero		1


	//   ....[9]....
        /*0110*/ 	.word	0x000017c0
        /*0114*/ 	.word	0x000000ff
        /*0118*/ 	.word	0x00000000
        /*011c*/ 	.short	0x010a
        /*011e*/ 	.byte	0x09
	.zero		1


	//   ....[10]....
        /*0120*/ 	.word	0x00001c50
        /*0124*/ 	.word	0x000000ff
        /*0128*/ 	.word	0x00000000
        /*012c*/ 	.short	0x0101
        /*012e*/ 	.byte	0x08
	.zero		1


	//   ....[11]....
        /*0130*/ 	.word	0x00001e30
        /*0134*/ 	.word	0x000000ff
        /*0138*/ 	.word	0x00000000
        /*013c*/ 	.short	0x0101
        /*013e*/ 	.byte	0x04
	.zero		1


	//   ....[12]....
        /*0140*/ 	.word	0x0000aca0
        /*0144*/ 	.word	0x0000000c
        /*0148*/ 	.word	0x00000010
        /*014c*/ 	.short	0x010a
        /*014e*/ 	.byte	0x3f
	.zero		1


	//   ....[13]....
        /*0150*/ 	.word	0x0000b120
        /*0154*/ 	.word	0x00000005
        /*0158*/ 	.word	0x00000038
        /*015c*/ 	.short	0x0101
        /*015e*/ 	.byte	0x3f
	.zero		1


	//   ....[14]....
        /*0160*/ 	.word	0x0000b820
        /*0164*/ 	.word	0x00000007
        /*0168*/ 	.word	0x00000000
        /*016c*/ 	.short	0x010a
        /*016e*/ 	.byte	0x3f
	.zero		1


	//   ....[15]....
        /*0170*/ 	.word	0x0000b8a0
        /*0174*/ 	.word	0x00000005
        /*0178*/ 	.word	0x00000000
        /*017c*/ 	.short	0x010a
        /*017e*/ 	.byte	0x3f
	.zero		1


	//   ....[16]....
        /*0180*/ 	.word	0x0000b900
        /*0184*/ 	.word	0x00000003
        /*0188*/ 	.word	0x00000000
        /*018c*/ 	.short	0x010a
        /*018e*/ 	.byte	0x3f
	.zero		1


	//   ....[17]....
        /*0190*/ 	.word	0x0000b960
        /*0194*/ 	.word	0x00000004
        /*0198*/ 	.word	0x00000000
        /*019c*/ 	.short	0x010a
        /*019e*/ 	.byte	0x3f
	.zero		1


	//   ....[18]....
        /*01a0*/ 	.word	0x0000ba30
        /*01a4*/ 	.word	0x0000000c
        /*01a8*/ 	.word	0x00000010
        /*01ac*/ 	.short	0x010a
        /*01ae*/ 	.byte	0x3f
	.zero		1


	//   ....[19]....
        /*01b0*/ 	.word	0x0000bb00
        /*01b4*/ 	.word	0x00000007
        /*01b8*/ 	.word	0x00000000
        /*01bc*/ 	.short	0x010a
        /*01be*/ 	.byte	0x3f
	.zero		1


	//----- nvinfo : EIATTR_NUM_MBARRIERS
	.align		4
.L_35:
        /*01c0*/ 	.byte	0x03, 0x38
        /*01c2*/ 	.short	0x0006


	//----- nvinfo : EIATTR_EXIT_INSTR_OFFSETS
	.align		4
        /*01c4*/ 	.byte	0x04, 0x1c
        /*01c6*/ 	.short	(.L_37 - .L_36)


	//   ....[0]....
.L_36:
        /*01c8*/ 	.word	0x000005a0


	//   ....[1]....
        /*01cc*/ 	.word	0x00000e60


	//   ....[2]....
        /*01d0*/ 	.word	0x0000a310


	//   ....[3]....
        /*01d4*/ 	.word	0x0000a940


	//   ....[4]....
        /*01d8*/ 	.word	0x0000b8f0


	//----- nvinfo : EIATTR_MAX_THREADS
	.align		4
.L_37:
        /*01dc*/ 	.byte	0x04, 0x05
        /*01de*/ 	.short	(.L_39 - .L_38)
.L_38:
        /*01e0*/ 	.word	0x00000180
        /*01e4*/ 	.word	0x00000001
        /*01e8*/ 	.word	0x00000001


	//----- nvinfo : EIATTR_CRS_STACK_SIZE
	.align		4
.L_39:
        /*01ec*/ 	.byte	0x04, 0x1e
        /*01ee*/ 	.short	(.L_41 - .L_40)
.L_40:
        /*01f0*/ 	.word	0x00000000


	//----- nvinfo : EIATTR_CBANK_PARAM_SIZE
	.align		4
.L_41:
        /*01f4*/ 	.byte	0x03, 0x19
        /*01f6*/ 	.short	0x0470


	//----- nvinfo : EIATTR_PARAM_CBANK
	.align		4
        /*01f8*/ 	.byte	0x04, 0x0a
        /*01fa*/ 	.short	(.L_43 - .L_42)
	.align		4
.L_42:
        /*01fc*/ 	.word	index@(.nv.constant0._ZN7cutlass13device_kernelINS_4gemm6kernel13GemmUniversalIN4cute5tupleIJiiiiEEENS1_10collective13CollectiveMmaINS1_34MainloopSm90TmaGmmaWarpSpecializedILi2ENS5_IJNS4_1CILi1EEESB_SB_EEENS1_35KernelTmaWarpSpecializedCooperativeEEENS5_IJNSA_ILi128EEENSA_ILi256EEENSA_ILi64EEEEEENS_10tfloat32_tENS5_IJlSB_lEEESJ_SK_NS4_8TiledMMAINS4_8MMA_AtomIJNS4_4SM904GMMA30MMA_64x256x8_F32TF32TF32_SS_TNILNSO_7ScaleInE1ELSQ_1EEEEEENS4_6LayoutINS5_IJNSA_ILi2EEESB_SB_EEENS5_IJSB_NSA_ILi0EEESW_EEEEENS5_IJNS4_10UnderscoreESZ_SZ_EEEEENS4_13SM90_TMA_LOADENS4_14ComposedLayoutINS4_7SwizzleILi3ELi4ELi3EEENS4_18smem_ptr_flag_bitsILi32EEENST_INS5_IJNSA_ILi8EEENSA_ILi32EEEEEENS5_IJS19_SB_EEEEEEEvNS4_8identityES12_S1D_vS1E_EENS_8epilogue10collective6detail29Sm90TmaWarpSpecializedAdapterINS1H_15DefaultEpilogueISJ_SK_SK_NS1G_6thread17LinearCombinationISJ_Li1EffLNS1L_9ScaleType4KindE0ELNS_15FloatRoundStyleE2ESJ_EENS1_15EpilogueDefaultEEEEEvvEEEEvNT_6ParamsE)
        /*0200*/ 	.short	0x0210
        /*0202*/ 	.short	0x0470


	//----- nvinfo : EIATTR_SW_WAR
	.align		4
.L_43:
        /*0204*/ 	.byte	0x04, 0x36
        /*0206*/ 	.short	(.L_45 - .L_44)
.L_44:
        /*0208*/ 	.word	0x00000008
.L_45:


//--------------------- .nv.callgraph             --------------------------
	.section	.nv.callgraph,"",@"SHT_CUDA_CALLGRAPH"
	.align	4
	.sectionentsize	8
	.align		4
        /*0000*/ 	.word	0x00000000
	.align		4
        /*0004*/ 	.word	0xffffffff
	.align		4
        /*0008*/ 	.word	index@(_ZN7cutlass13device_kernelINS_4gemm6kernel13GemmUniversalIN4cute5tupleIJiiiiEEENS1_10collective13CollectiveMmaINS1_34MainloopSm90TmaGmmaWarpSpecializedILi2ENS5_IJNS4_1CILi1EEESB_SB_EEENS1_35KernelTmaWarpSpecializedCooperativeEEENS5_IJNSA_ILi128EEENSA_ILi256EEENSA_ILi64EEEEEENS_10tfloat32_tENS5_IJlSB_lEEESJ_SK_NS4_8TiledMMAINS4_8MMA_AtomIJNS4_4SM904GMMA30MMA_64x256x8_F32TF32TF32_SS_TNILNSO_7ScaleInE1ELSQ_1EEEEEENS4_6LayoutINS5_IJNSA_ILi2EEESB_SB_EEENS5_IJSB_NSA_ILi0EEESW_EEEEENS5_IJNS4_10UnderscoreESZ_SZ_EEEEENS4_13SM90_TMA_LOADENS4_14ComposedLayoutINS4_7SwizzleILi3ELi4ELi3EEENS4_18smem_ptr_flag_bitsILi32EEENST_INS5_IJNSA_ILi8EEENSA_ILi32EEEEEENS5_IJS19_SB_EEEEEEEvNS4_8identityES12_S1D_vS1E_EENS_8epilogue10collective6detail29Sm90TmaWarpSpecializedAdapterINS1H_15DefaultEpilogueISJ_SK_SK_NS1G_6thread17LinearCombinationISJ_Li1EffLNS1L_9ScaleType4KindE0ELNS_15FloatRoundStyleE2ESJ_EENS1_15EpilogueDefaultEEEEEvvEEEEvNT_6ParamsE)
	.align		4
        /*000c*/ 	.word	index@(__assertfail)
	.align		4
        /*0010*/ 	.word	0x00000000
	.align		4
        /*0014*/ 	.word	0xfffffffe
	.align		4
        /*0018*/ 	.word	0x00000000
	.align		4
        /*001c*/ 	.word	0xfffffffd
	.align		4
        /*0020*/ 	.word	0x00000000
	.align		4
        /*0024*/ 	.word	0xfffffffc


//--------------------- .nv.constant4             --------------------------
	.section	.nv.constant4,"a",@progbits
	.align	8
	.align		8
.nv.constant4:
        /*0000*/ 	.dword	__assertfail
	.align		8
        /*0008*/ 	.dword	__unnamed_1
	.align		8
        /*0010*/ 	.dword	_ZN40_INTERNAL_2afa6ad3_4_k_cu_5968c087_201284cuda3std3__45__cpo5beginE
	.align		8
        /*0018*/ 	.dword	_ZN40_INTERNAL_2afa6ad3_4_k_cu_5968c087_201284cuda3std3__45__cpo3endE
	.align		8
        /*0020*/ 	.dword	_ZN40_INTERNAL_2afa6ad3_4_k_cu_5968c087_201284cuda3std3__45__cpo6cbeginE
	.align		8
        /*0028*/ 	.dword	_ZN40_INTERNAL_2afa6ad3_4_k_cu_5968c087_201284cuda3std3__45__cpo4cendE
	.align		8
        /*0030*/ 	.dword	_ZN40_INTERNAL_2afa6ad3_4_k_cu_5968c087_201284cuda3std3__442_GLOBAL__N__2afa6ad3_4_k_cu_5968c087_201286ignoreE
	.align		8
        /*0038*/ 	.dword	_ZN40_INTERNAL_2afa6ad3_4_k_cu_5968c087_201284cuda3std3__419piecewise_constructE
	.align		8
        /*0040*/ 	.dword	_ZN40_INTERNAL_2afa6ad3_4_k_cu_5968c087_201284cuda3std3__48in_placeE
	.align		8
        /*0048*/ 	.dword	_ZN40_INTERNAL_2afa6ad3_4_k_cu_5968c087_201284cuda3std6ranges3__45__cpo4swapE
	.align		8
        /*0050*/ 	.dword	_ZN40_INTERNAL_2afa6ad3_4_k_cu_5968c087_201284cuda3std6ranges3__45__cpo9iter_moveE
	.align		8
        /*0058*/ 	.dword	_ZN40_INTERNAL_2afa6ad3_4_k_cu_5968c087_201284cute7productE
	.align		8
        /*0060*/ 	.dword	_ZN40_INTERNAL_2afa6ad3_4_k_cu_5968c087_201284cute1_E
	.align		8
        /*0068*/ 	.dword	$str$22
	.align		8
        /*0070*/ 	.dword	$str$23


//--------------------- .text._ZN7cutlass13device_kernelINS_4gemm6kernel13GemmUniversalIN4cute5tupleIJiiiiEEENS1_10collective13CollectiveMmaINS1_34MainloopSm90TmaGmmaWarpSpecializedILi2ENS5_IJNS4_1CILi1EEESB_SB_EEENS1_35KernelTmaWarpSpecializedCooperativeEEENS5_IJNSA_ILi128EEENSA_ILi256EEENSA_ILi64EEEEEENS_10tfloat32_tENS5_IJlSB_lEEESJ_SK_NS4_8TiledMMAINS4_8MMA_AtomIJNS4_4SM904GMMA30MMA_64x256x8_F32TF32TF32_SS_TNILNSO_7ScaleInE1ELSQ_1EEEEEENS4_6LayoutINS5_IJNSA_ILi2EEESB_SB_EEENS5_IJSB_NSA_ILi0EEESW_EEEEENS5_IJNS4_10UnderscoreESZ_SZ_EEEEENS4_13SM90_TMA_LOADENS4_14ComposedLayoutINS4_7SwizzleILi3ELi4ELi3EEENS4_18smem_ptr_flag_bitsILi32EEENST_INS5_IJNSA_ILi8EEENSA_ILi32EEEEEENS5_IJS19_SB_EEEEEEEvNS4_8identityES12_S1D_vS1E_EENS_8epilogue10collective6detail29Sm90TmaWarpSpecializedAdapterINS1H_15DefaultEpilogueISJ_SK_SK_NS1G_6thread17LinearCombinationISJ_Li1EffLNS1L_9ScaleType4KindE0ELNS_15FloatRoundStyleE2ESJ_EENS1_15EpilogueDefaultEEEEEvvEEEEvNT_6ParamsE --------------------------
	.section	.text._ZN7cutlass13device_kernelINS_4gemm6kernel13GemmUniversalIN4cute5tupleIJiiiiEEENS1_10collective13CollectiveMmaINS1_34MainloopSm90TmaGmmaWarpSpecializedILi2ENS5_IJNS4_1CILi1EEESB_SB_EEENS1_35KernelTmaWarpSpecializedCooperativeEEENS5_IJNSA_ILi128EEENSA_ILi256EEENSA_ILi64EEEEEENS_10tfloat32_tENS5_IJlSB_lEEESJ_SK_NS4_8TiledMMAINS4_8MMA_AtomIJNS4_4SM904GMMA30MMA_64x256x8_F32TF32TF32_SS_TNILNSO_7ScaleInE1ELSQ_1EEEEEENS4_6LayoutINS5_IJNSA_ILi2EEESB_SB_EEENS5_IJSB_NSA_ILi0EEESW_EEEEENS5_IJNS4_10UnderscoreESZ_SZ_EEEEENS4_13SM90_TMA_LOADENS4_14ComposedLayoutINS4_7SwizzleILi3ELi4ELi3EEENS4_18smem_ptr_flag_bitsILi32EEENST_INS5_IJNSA_ILi8EEENSA_ILi32EEEEEENS5_IJS19_SB_EEEEEEEvNS4_8identityES12_S1D_vS1E_EENS_8epilogue10collective6detail29Sm90TmaWarpSpecializedAdapterINS1H_15DefaultEpilogueISJ_SK_SK_NS1G_6thread17LinearCombinationISJ_Li1EffLNS1L_9ScaleType4KindE0ELNS_15FloatRoundStyleE2ESJ_EENS1_15EpilogueDefaultEEEEEvvEEEEvNT_6ParamsE,"ax",@progbits
	.align	128
.text._ZN7cutlass13device_kernelINS_4gemm6kernel13GemmUniversalIN4cute5tupleIJiiiiEEENS1_10collective13CollectiveMmaINS1_34MainloopSm90TmaGmmaWarpSpecializedILi2ENS5_IJNS4_1CILi1EEESB_SB_EEENS1_35KernelTmaWarpSpecializedCooperativeEEENS5_IJNSA_ILi128EEENSA_ILi256EEENSA_ILi64EEEEEENS_10tfloat32_tENS5_IJlSB_lEEESJ_SK_NS4_8TiledMMAINS4_8MMA_AtomIJNS4_4SM904GMMA30MMA_64x256x8_F32TF32TF32_SS_TNILNSO_7ScaleInE1ELSQ_1EEEEEENS4_6LayoutINS5_IJNSA_ILi2EEESB_SB_EEENS5_IJSB_NSA_ILi0EEESW_EEEEENS5_IJNS4_10UnderscoreESZ_SZ_EEEEENS4_13SM90_TMA_LOADENS4_14ComposedLayoutINS4_7SwizzleILi3ELi4ELi3EEENS4_18smem_ptr_flag_bitsILi32EEENST_INS5_IJNSA_ILi8EEENSA_ILi32EEEEEENS5_IJS19_SB_EEEEEEEvNS4_8identityES12_S1D_vS1E_EENS_8epilogue10collective6detail29Sm90TmaWarpSpecializedAdapterINS1H_15DefaultEpilogueISJ_SK_SK_NS1G_6thread17LinearCombinationISJ_Li1EffLNS1L_9ScaleType4KindE0ELNS_15FloatRoundStyleE2ESJ_EENS1_15EpilogueDefaultEEEEEvvEEEEvNT_6ParamsE:
        .type           _ZN7cutlass13device_kernelINS_4gemm6kernel13GemmUniversalIN4cute5tupleIJiiiiEEENS1_10collective13CollectiveMmaINS1_34MainloopSm90TmaGmmaWarpSpecializedILi2ENS5_IJNS4_1CILi1EEESB_SB_EEENS1_35KernelTmaWarpSpecializedCooperativeEEENS5_IJNSA_ILi128EEENSA_ILi256EEENSA_ILi64EEEEEENS_10tfloat32_tENS5_IJlSB_lEEESJ_SK_NS4_8TiledMMAINS4_8MMA_AtomIJNS4_4SM904GMMA30MMA_64x256x8_F32TF32TF32_SS_TNILNSO_7ScaleInE1ELSQ_1EEEEEENS4_6LayoutINS5_IJNSA_ILi2EEESB_SB_EEENS5_IJSB_NSA_ILi0EEESW_EEEEENS5_IJNS4_10UnderscoreESZ_SZ_EEEEENS4_13SM90_TMA_LOADENS4_14ComposedLayoutINS4_7SwizzleILi3ELi4ELi3EEENS4_18smem_ptr_flag_bitsILi32EEENST_INS5_IJNSA_ILi8EEENSA_ILi32EEEEEENS5_IJS19_SB_EEEEEEEvNS4_8identityES12_S1D_vS1E_EENS_8epilogue10collective6detail29Sm90TmaWarpSpecializedAdapterINS1H_15DefaultEpilogueISJ_SK_SK_NS1G_6thread17LinearCombinationISJ_Li1EffLNS1L_9ScaleType4KindE0ELNS_15FloatRoundStyleE2ESJ_EENS1_15EpilogueDefaultEEEEEvvEEEEvNT_6ParamsE,@function
        .size           _ZN7cutlass13device_kernelINS_4gemm6kernel13GemmUniversalIN4cute5tupleIJiiiiEEENS1_10collective13CollectiveMmaINS1_34MainloopSm90TmaGmmaWarpSpecializedILi2ENS5_IJNS4_1CILi1EEESB_SB_EEENS1_35KernelTmaWarpSpecializedCooperativeEEENS5_IJNSA_ILi128EEENSA_ILi256EEENSA_ILi64EEEEEENS_10tfloat32_tENS5_IJlSB_lEEESJ_SK_NS4_8TiledMMAINS4_8MMA_AtomIJNS4_4SM904GMMA30MMA_64x256x8_F32TF32TF32_SS_TNILNSO_7ScaleInE1ELSQ_1EEEEEENS4_6LayoutINS5_IJNSA_ILi2EEESB_SB_EEENS5_IJSB_NSA_ILi0EEESW_EEEEENS5_IJNS4_10UnderscoreESZ_SZ_EEEEENS4_13SM90_TMA_LOADENS4_14ComposedLayoutINS4_7SwizzleILi3ELi4ELi3EEENS4_18smem_ptr_flag_bitsILi32EEENST_INS5_IJNSA_ILi8EEENSA_ILi32EEEEEENS5_IJS19_SB_EEEEEEEvNS4_8identityES12_S1D_vS1E_EENS_8epilogue10collective6detail29Sm90TmaWarpSpecializedAdapterINS1H_15DefaultEpilogueISJ_SK_SK_NS1G_6thread17LinearCombinationISJ_Li1EffLNS1L_9ScaleType4KindE0ELNS_15FloatRoundStyleE2ESJ_EENS1_15EpilogueDefaultEEEEEvvEEEEvNT_6ParamsE,(.L_x_318 - _ZN7cutlass13device_kernelINS_4gemm6kernel13GemmUniversalIN4cute5tupleIJiiiiEEENS1_10collective13CollectiveMmaINS1_34MainloopSm90TmaGmmaWarpSpecializedILi2ENS5_IJNS4_1CILi1EEESB_SB_EEENS1_35KernelTmaWarpSpecializedCooperativeEEENS5_IJNSA_ILi128EEENSA_ILi256EEENSA_ILi64EEEEEENS_10tfloat32_tENS5_IJlSB_lEEESJ_SK_NS4_8TiledMMAINS4_8MMA_AtomIJNS4_4SM904GMMA30MMA_64x256x8_F32TF32TF32_SS_TNILNSO_7ScaleInE1ELSQ_1EEEEEENS4_6LayoutINS5_IJNSA_ILi2EEESB_SB_EEENS5_IJSB_NSA_ILi0EEESW_EEEEENS5_IJNS4_10UnderscoreESZ_SZ_EEEEENS4_13SM90_TMA_LOADENS4_14ComposedLayoutINS4_7SwizzleILi3ELi4ELi3EEENS4_18smem_ptr_flag_bitsILi32EEENST_INS5_IJNSA_ILi8EEENSA_ILi32EEEEEENS5_IJS19_SB_EEEEEEEvNS4_8identityES12_S1D_vS1E_EENS_8epilogue10collective6detail29Sm90TmaWarpSpecializedAdapterINS1H_15DefaultEpilogueISJ_SK_SK_NS1G_6thread17LinearCombinationISJ_Li1EffLNS1L_9ScaleType4KindE0ELNS_15FloatRoundStyleE2ESJ_EENS1_15EpilogueDefaultEEEEEvvEEEEvNT_6ParamsE)
        .other          _ZN7cutlass13device_kernelINS_4gemm6kernel13GemmUniversalIN4cute5tupleIJiiiiEEENS1_10collective13CollectiveMmaINS1_34MainloopSm90TmaGmmaWarpSpecializedILi2ENS5_IJNS4_1CILi1EEESB_SB_EEENS1_35KernelTmaWarpSpecializedCooperativeEEENS5_IJNSA_ILi128EEENSA_ILi256EEENSA_ILi64EEEEEENS_10tfloat32_tENS5_IJlSB_lEEESJ_SK_NS4_8TiledMMAINS4_8MMA_AtomIJNS4_4SM904GMMA30MMA_64x256x8_F32TF32TF32_SS_TNILNSO_7ScaleInE1ELSQ_1EEEEEENS4_6LayoutINS5_IJNSA_ILi2EEESB_SB_EEENS5_IJSB_NSA_ILi0EEESW_EEEEENS5_IJNS4_10UnderscoreESZ_SZ_EEEEENS4_13SM90_TMA_LOADENS4_14ComposedLayoutINS4_7SwizzleILi3ELi4ELi3EEENS4_18smem_ptr_flag_bitsILi32EEENST_INS5_IJNSA_ILi8EEENSA_ILi32EEEEEENS5_IJS19_SB_EEEEEEEvNS4_8identityES12_S1D_vS1E_EENS_8epilogue10collective6detail29Sm90TmaWarpSpecializedAdapterINS1H_15DefaultEpilogueISJ_SK_SK_NS1G_6thread17LinearCombinationISJ_Li1EffLNS1L_9ScaleType4KindE0ELNS_15FloatRoundStyleE2ESJ_EENS1_15EpilogueDefaultEEEEEvvEEEEvNT_6ParamsE,@"STO_CUDA_ENTRY STV_DEFAULT"
_ZN7cutlass13device_kernelINS_4gemm6kernel13GemmUniversalIN4cute5tupleIJiiiiEEENS1_10collective13CollectiveMmaINS1_34MainloopSm90TmaGmmaWarpSpecializedILi2ENS5_IJNS4_1CILi1EEESB_SB_EEENS1_35KernelTmaWarpSpecializedCooperativeEEENS5_IJNSA_ILi128EEENSA_ILi256EEENSA_ILi64EEEEEENS_10tfloat32_tENS5_IJlSB_lEEESJ_SK_NS4_8TiledMMAINS4_8MMA_AtomIJNS4_4SM904GMMA30MMA_64x256x8_F32TF32TF32_SS_TNILNSO_7ScaleInE1ELSQ_1EEEEEENS4_6LayoutINS5_IJNSA_ILi2EEESB_SB_EEENS5_IJSB_NSA_ILi0EEESW_EEEEENS5_IJNS4_10UnderscoreESZ_SZ_EEEEENS4_13SM90_TMA_LOADENS4_14ComposedLayoutINS4_7SwizzleILi3ELi4ELi3EEENS4_18smem_ptr_flag_bitsILi32EEENST_INS5_IJNSA_ILi8EEENSA_ILi32EEEEEENS5_IJS19_SB_EEEEEEEvNS4_8identityES12_S1D_vS1E_EENS_8epilogue10collective6detail29Sm90TmaWarpSpecializedAdapterINS1H_15DefaultEpilogueISJ_SK_SK_NS1G_6thread17LinearCombinationISJ_Li1EffLNS1L_9ScaleType4KindE0ELNS_15FloatRoundStyleE2ESJ_EENS1_15EpilogueDefaultEEEEEvvEEEEvNT_6ParamsE:
[----:B------:R-:W0:Y:S01]  /*0000*/  LDC R1, c[0x0][0x28] ;  /* 0x00000a00ff017b82 */ /* 0x000e220000000800 */
[----:B------:R-:W1:Y:S01]  /*0010*/  S2R R18, SR_TID.X ;  /* 0x0000000000127919 */ /* 0x000e620000002100 */
[----:B------:R-:W-:Y:S01]  /*0020*/  ELECT P0, URZ, PT ;  /* 0x00000000003f782f */ /* 0x000fe20003800000 */
[----:B------:R-:W-:Y:S01]  /*0030*/  BSSY B0, `(.L_x_0) ;  /* 0x000000f000007945 */ /* 0x000fe20003800000 */
[--C-:B-1----:R-:W-:Y:S02]  /*0040*/  SHF.R.U32.HI R0, RZ, 0x5, R18.reuse ;  /* 0x00000005ff007819 */ /* 0x102fe40000011612 */
[----:B------:R-:W-:-:S03]  /*0050*/  SHF.R.U32.HI R22, RZ, 0x7, R18 ;  /* 0x00000007ff167819 */ /* 0x000fc60000011612 */
[----:B------:R-:W1:Y:S04]  /*0060*/  SHFL.IDX PT, R5, R0, RZ, 0x1f ;  /* 0x00001fff00057589 */ /* 0x000e6800000e0000 */
[----:B------:R2:W3:Y:S01]  /*0070*/  SHFL.IDX PT, R8, R22, RZ, 0x1f ;  /* 0x00001fff16087589 */ /* 0x0004e200000e0000 */
[----:B-1----:R-:W-:-:S13]  /*0080*/  ISETP.NE.OR P0, PT, R5, RZ, !P0 ;  /* 0x000000ff0500720c */ /* 0x002fda0004705670 */
[----:B0-23--:R-:W-:Y:S05]  /*0090*/  @P0 BRA `(.L_x_1) ;  /* 0x0000000000200947 */ /* 0x00dfea0003800000 */
[----:B------:R-:W-:Y:S02]  /*00a0*/  ULDC.64 UR4, c[0x0][0x198] ;  /* 0x0000660000047ab9 */ /* 0x000fe40000000a00 */
[----:B------:R-:W-:Y:S02]  /*00b0*/  UIADD3 UR6, UP0, UR4, 0xf0, URZ ;  /* 0x000000f004067890 */ /* 0x000fe4000ff1e03f */
[----:B------:R-:W-:Y:S02]  /*00c0*/  UIADD3 UR4, UP1, UR4, 0x1f0, URZ ;  /* 0x000001f004047890 */ /* 0x000fe4000ff3e03f */
[----:B------:R-:W-:Y:S02]  /*00d0*/  UIADD3.X UR7, URZ, UR5, URZ, UP0, !UPT ;  /* 0x000000053f077290 */ /* 0x000fe400087fe43f */
[----:B------:R-:W-:-:S07]  /*00e0*/  UIADD3.X UR5, URZ, UR5, URZ, UP1, !UPT ;  /* 0x000000053f057290 */ /* 0x000fce0008ffe43f */
[----:B------:R0:W-:Y:S02]  /*00f0*/  UTMACCTL.PF [UR6] ;  /* 0x00000000060079b9 */ /* 0x0001e40008040000 */
[----:B------:R0:W-:Y:S02]  /*0100*/  UTMACCTL.PF [UR4] ;  /* 0x00000000040079b9 */ /* 0x0001e40008040000 */
[----:B0-----:R-:W-:Y:S01]  /*0110*/  NOP ;  /* 0x0000000000007918 */ /* 0x001fe20000000000 */
.L_x_1:
[----:B------:R-:W-:Y:S05]  /*0120*/  BSYNC B0 ;  /* 0x0000000000007941 */ /* 0x000fea0003800000 */
.L_x_0:
[----:B------:R-:W0:Y:S02]  /*0130*/  SHFL.IDX PT, R2, R0, RZ, 0x1f ;  /* 0x00001fff00027589 */ /* 0x000e2400000e0000 */
[----:B0-----:R-:W-:-:S13]  /*0140*/  ISETP.NE.AND P0, PT, R2, RZ, PT ;  /* 0x000000ff0200720c */ /* 0x001fda0003f05270 */
[----:B------:R-:W-:Y:S05]  /*0150*/  @P0 BRA `(.L_x_2) ;  /* 0x0000000000480947 */ /* 0x000fea0003800000 */
[----:B------:R-:W0:Y:S01]  /*0160*/  S2UR UR8, SR_CgaCtaId ;  /* 0x00000000000879c3 */ /* 0x000e220000008800 */
[----:B------:R-:W-:Y:S01]  /*0170*/  UMOV UR4, 0x400 ;  /* 0x0000040000047882 */ /* 0x000fe20000000000 */
[----:B------:R-:W-:Y:S01]  /*0180*/  UMOV UR5, 0x1 ;  /* 0x0000000100057882 */ /* 0x000fe20000000000 */
[----:B------:R-:W-:Y:S01]  /*0190*/  UMOV UR6, 0x100 ;  /* 0x0000010000067882 */ /* 0x000fe20000000000 */
[----:B------:R-:W-:Y:S01]  /*01a0*/  ELECT P0, URZ, PT ;  /* 0x00000000003f782f */ /* 0x000fe20003800000 */
[----:B------:R-:W-:-:S04]  /*01b0*/  UIADD3 UR6, -UR6, 0x100000, URZ ;  /* 0x0010000006067890 */ /* 0x000fc8000fffe13f */
[----:B------:R-:W-:Y:S02]  /*01c0*/  USHF.L.U32 UR7, UR6, 0xb, URZ ;  /* 0x0000000b06077899 */ /* 0x000fe4000800063f */
[----:B------:R-:W-:Y:S02]  /*01d0*/  USHF.L.U32 UR6, UR6, 0x1, URZ ;  /* 0x0000000106067899 */ /* 0x000fe4000800063f */
[----:B0-----:R-:W-:Y:S02]  /*01e0*/  ULEA UR8, UR8, UR4, 0x18 ;  /* 0x0000000408087291 */ /* 0x001fe4000f8ec03f */
[----:B------:R-:W-:-:S04]  /*01f0*/  UIADD3 UR4, -UR5, 0x100000, URZ ;  /* 0x0010000005047890 */ /* 0x000fc8000fffe13f */
[----:B------:R-:W-:Y:S02]  /*0200*/  USHF.L.U32 UR5, UR4, 0xb, URZ ;  /* 0x0000000b04057899 */ /* 0x000fe4000800063f */
[----:B------:R-:W-:Y:S01]  /*0210*/  USHF.L.U32 UR4, UR4, 0x1, URZ ;  /* 0x0000000104047899 */ /* 0x000fe2000800063f */
[----:B------:R-:W0:Y:S11]  /*0220*/  FENCE.VIEW.ASYNC.S ;  /* 0x00000000000073c6 */ /* 0x000e360000000000 */
[----:B0-----:R0:W1:Y:S01]  /*0230*/  SYNCS.EXCH.64 URZ, [UR8], UR4 ;  /* 0x00000004083f75b2 */ /* 0x0010620008000100 */
[----:B------:R0:W2:Y:S01]  /*0240*/  SYNCS.EXCH.64 URZ, [UR8+0x10], UR6 ;  /* 0x00001006083f75b2 */ /* 0x0000a20008000100 */
[----:B------:R0:W3:Y:S01]  /*0250*/  SYNCS.EXCH.64 URZ, [UR8+0x8], UR4 ;  /* 0x00000804083f75b2 */ /* 0x0000e20008000100 */
[----:B------:R0:W4:Y:S01]  /*0260*/  SYNCS.EXCH.64 URZ, [UR8+0x18], UR6 ;  /* 0x00001806083f75b2 */ /* 0x0001220008000100 */
[----:B------:R-:W-:Y:S01]  /*0270*/  NOP ;  /* 0x0000000000007918 */ /* 0x000fe20000000000 */
.L_x_2:
[----:B------:R-:W5:Y:S01]  /*0280*/  SHFL.IDX PT, R0, R0, RZ, 0x1f ;  /* 0x00001fff00007589 */ /* 0x000f6200000e0000 */
[----:B------:R-:W-:Y:S01]  /*0290*/  ELECT P0, URZ, PT ;  /* 0x00000000003f782f */ /* 0x000fe20003800000 */
[----:B------:R-:W1:Y:S01]  /*02a0*/  LDC R2, c[0x0][0x65c] ;  /* 0x00019700ff027b82 */ /* 0x000e620000000800 */
[----:B------:R-:W-:Y:S01]  /*02b0*/  SHF.R.S32.HI R6, RZ, 0x1f, R5 ;  /* 0x0000001fff067819 */ /* 0x000fe20000011405 */
[----:B------:R-:W2:Y:S01]  /*02c0*/  S2R R3, SR_CTAID.Y ;  /* 0x0000000000037919 */ /* 0x000ea20000002600 */
[----:B0-----:R-:W-:Y:S01]  /*02d0*/  UMOV UR4, 0x20 ;  /* 0x0000002000047882 */ /* 0x001fe20000000000 */
[----:B------:R-:W-:Y:S01]  /*02e0*/  ISETP.NE.AND P2, PT, R8, RZ, PT ;  /* 0x000000ff0800720c */ /* 0x000fe20003f45270 */
[----:B------:R-:W-:Y:S01]  /*02f0*/  NOP ;  /* 0x0000000000007918 */ /* 0x000fe20000000000 */
[----:B------:R-:W0:Y:S01]  /*0300*/  S2R R4, SR_CTAID.X ;  /* 0x0000000000047919 */ /* 0x000e220000002500 */
[----:B------:R-:W-:Y:S01]  /*0310*/  LEA.HI R6, R6, R5, RZ, 0x2 ;  /* 0x0000000506067211 */ /* 0x000fe200078f10ff */
[----:B------:R-:W-:Y:S01]  /*0320*/  NOP ;  /* 0x0000000000007918 */ /* 0x000fe20000000000 */
[----:B-----5:R-:W-:-:S02]  /*0330*/  ISETP.NE.OR P0, PT, R0, RZ, !P0 ;  /* 0x000000ff0000720c */ /* 0x020fc40004705670 */
[----:B-1----:R-:W-:-:S04]  /*0340*/  ISETP.NE.AND P3, PT, R2, 0x1, PT ;  /* 0x000000010200780c */ /* 0x002fc80003f65270 */
[----:B------:R-:W-:Y:S02]  /*0350*/  P2R R0, PR, RZ, 0x8 ;  /* 0x00000008ff007803 */ /* 0x000fe40000000000 */
[----:B------:R-:W-:-:S05]  /*0360*/  LOP3.LUT R0, R6, 0xfffffffc, RZ, 0xc0, !PT ;  /* 0xfffffffc06007812 */ /* 0x000fca00078ec0ff */
[----:B------:R-:W-:Y:S01]  /*0370*/  VOTEU.ALL UP0, P0 ;  /* 0x00000000003f7886 */ /* 0x000fe20000000000 */
[----:B------:R-:W-:Y:S01]  /*0380*/  IMAD.IADD R0, R5, 0x1, -R0 ;  /* 0x0000000105007824 */ /* 0x000fe200078e0a00 */
[----:B------:R-:W0:Y:S01]  /*0390*/  @P3 LDC R17, c[0x0][0x10] ;  /* 0x00000400ff113b82 */ /* 0x000e220000000800 */
[----:B------:R-:W-:Y:S01]  /*03a0*/  VOTEU.ALL UP1, P0 ;  /* 0x00000000003f7886 */ /* 0x000fe20000020000 */
[----:B--2---:R-:W-:Y:S01]  /*03b0*/  @P3 IMAD.MOV.U32 R6, RZ, RZ, R3 ;  /* 0x000000ffff063224 */ /* 0x004fe200078e0003 */
[----:B------:R-:W-:Y:S01]  /*03c0*/  @!UP0 UMOV UR6, 0x400 ;  /* 0x0000040000068882 */ /* 0x000fe20000000000 */
[----:B------:R-:W-:-:S04]  /*03d0*/  @!UP0 UIADD3 UR4, -UR4, 0x100000, URZ ;  /* 0x0010000004048890 */ /* 0x000fc8000fffe13f */
[----:B------:R-:W-:Y:S02]  /*03e0*/  @!UP0 USHF.L.U32 UR5, UR4, 0xb, URZ ;  /* 0x0000000b04058899 */ /* 0x000fe4000800063f */
[----:B------:R-:W-:Y:S01]  /*03f0*/  @!UP0 USHF.L.U32 UR4, UR4, 0x1, URZ ;  /* 0x0000000104048899 */ /* 0x000fe2000800063f */
[----:B------:R-:W-:Y:S02]  /*0400*/  @P3 IMAD.MOV.U32 R7, RZ, RZ, RZ ;  /* 0x000000ffff073224 */ /* 0x000fe400078e00ff */
[----:B------:R-:W-:Y:S01]  /*0410*/  IMAD.MOV.U32 R5, RZ, RZ, RZ ;  /* 0x000000ffff057224 */ /* 0x000fe200078e00ff */
[----:B------:R-:W1:Y:S01]  /*0420*/  @!UP0 S2UR UR7, SR_CgaCtaId ;  /* 0x00000000000789c3 */ /* 0x000e620000008800 */
[----:B------:R-:W-:-:S07]  /*0430*/  @P3 IMAD.MOV.U32 R11, RZ, RZ, RZ ;  /* 0x000000ffff0b3224 */ /* 0x000fce00078e00ff */
[----:B------:R-:W2:Y:S01]  /*0440*/  @!P3 LDC R9, c[0x0][0xc] ;  /* 0x00000300ff09bb82 */ /* 0x000ea20000000800 */
[----:B0-----:R-:W-:-:S04]  /*0450*/  @P3 IMAD.WIDE.U32 R16, R4, R17, R6 ;  /* 0x0000001104103225 */ /* 0x001fc800078e0006 */
[----:B------:R-:W-:Y:S01]  /*0460*/  @P3 IMAD.IADD R17, R17, 0x1, R11 ;  /* 0x0000000111113824 */ /* 0x000fe200078e020b */
[----:B-1----:R-:W-:Y:S01]  /*0470*/  @!UP0 ULEA UR6, UR7, UR6, 0x18 ;  /* 0x0000000607068291 */ /* 0x002fe2000f8ec03f */
[----:B------:R-:W-:Y:S01]  /*0480*/  VOTEU.ALL UP0, P0 ;  /* 0x00000000003f7886 */ /* 0x000fe20000000000 */
[----:B------:R-:W-:-:S04]  /*0490*/  ISETP.NE.AND P0, PT, R0, 0x3, PT ;  /* 0x000000030000780c */ /* 0x000fc80003f05270 */
[----:B------:R-:W-:Y:S01]  /*04a0*/  ISETP.EQ.OR P0, PT, R0, RZ, !P0 ;  /* 0x000000ff0000720c */ /* 0x000fe20004702670 */
[----:B--2---:R-:W-:-:S03]  /*04b0*/  @!P3 IMAD.WIDE.U32 R6, R9, R3, R4 ;  /* 0x000000030906b225 */ /* 0x004fc600078e0004 */
[C---:B------:R-:W-:Y:S01]  /*04c0*/  ISETP.EQ.AND P0, PT, R8.reuse, RZ, P0 ;  /* 0x000000ff0800720c */ /* 0x040fe20000702270 */
[----:B------:R-:W-:Y:S01]  /*04d0*/  VIADD R8, R8, 0xffffffff ;  /* 0xffffffff08087836 */ /* 0x000fe20000000000 */
[----:B------:R-:W0:Y:S02]  /*04e0*/  FENCE.VIEW.ASYNC.S ;  /* 0x00000000000073c6 */ /* 0x000e240000000000 */
[----:B0-----:R0:W3:Y:S01]  /*04f0*/  @!UP0 SYNCS.EXCH.64 URZ, [UR6+0x30], UR4 ;  /* 0x00003004063f85b2 */ /* 0x0010e20008000100 */
[----:B------:R-:W-:Y:S01]  /*0500*/  @!P3 IMAD.MOV.U32 R16, RZ, RZ, R6 ;  /* 0x000000ffff10b224 */ /* 0x000fe200078e0006 */
[----:B------:R-:W-:Y:S01]  /*0510*/  SEL R19, RZ, 0x1, !P0 ;  /* 0x00000001ff137807 */ /* 0x000fe20004000000 */
[----:B------:R-:W-:Y:S01]  /*0520*/  @!P3 IMAD.MOV.U32 R17, RZ, RZ, R7 ;  /* 0x000000ffff11b224 */ /* 0x000fe200078e0007 */
[----:B------:R-:W-:-:S04]  /*0530*/  ISETP.GE.U32.AND P1, PT, R8, 0x2, PT ;  /* 0x000000020800780c */ /* 0x000fc80003f26070 */
[----:B------:R-:W-:Y:S01]  /*0540*/  SEL R19, R19, 0x2, P1 ;  /* 0x0000000213137807 */ /* 0x000fe20000800000 */
[----:B------:R0:W3:Y:S01]  /*0550*/  @!UP1 SYNCS.EXCH.64 URZ, [UR6+0x38], UR4 ;  /* 0x00003804063f95b2 */ /* 0x0000e20008000100 */
[----:B------:R-:W-:Y:S01]  /*0560*/  NOP ;  /* 0x0000000000007918 */ /* 0x000fe20000000000 */
[----:B---34-:R-:W-:Y:S06]  /*0570*/  BAR.SYNC.DEFER_BLOCKING 0x0 ;  /* 0x0000000000007b1d */ /* 0x018fec0000010000 */
[----:B------:R-:W-:Y:S05]  /*0580*/  @!P2 BRA `(.L_x_3) ;  /* 0x0000009c0064a947 */ /* 0x000fea0003800000 */
[----:B------:R-:W-:-:S13]  /*0590*/  ISETP.GT.U32.AND P0, PT, R8, 0x1, PT ;  /* 0x000000010800780c */ /* 0x000fda0003f04070 */
[----:B0-----:R-:W-:Y:S05]  /*05a0*/  @P0 EXIT ;  /* 0x000000000000094d */ /* 0x001fea0003800000 */
[----:B------:R-:W-:Y:S01]  /*05b0*/  ULDC.64 UR4, c[0x0][0x650] ;  /* 0x0001940000047ab9 */ /* 0x000fe20000000a00 */
[----:B------:R-:W-:Y:S01]  /*05c0*/  PRMT R0, RZ, 0x7610, R0 ;  /* 0x00007610ff007816 */ /* 0x000fe20000000000 */
[----:B------:R-:W-:Y:S01]  /*05d0*/  IMAD.MOV.U32 R153, RZ, RZ, -0x1 ;  /* 0xffffffffff997424 */ /* 0x000fe200078e00ff */
[----:B------:R-:W-:Y:S01]  /*05e0*/  ISETP.GE.U32.AND P0, PT, R16, UR4, PT ;  /* 0x0000000410007c0c */ /* 0x000fe2000bf06070 */
[----:B------:R-:W-:Y:S02]  /*05f0*/  IMAD.MOV.U32 R152, RZ, RZ, -0x1 ;  /* 0xffffffffff987424 */ /* 0x000fe400078e00ff */
[----:B------:R-:W-:Y:S01]  /*0600*/  IMAD.MOV.U32 R23, RZ, RZ, -0x1 ;  /* 0xffffffffff177424 */ /* 0x000fe200078e00ff */
[----:B------:R-:W-:-:S13]  /*0610*/  ISETP.GE.U32.AND.EX P0, PT, R17, UR5, PT, P0 ;  /* 0x0000000511007c0c */ /* 0x000fda000bf06100 */
[----:B------:R-:W-:Y:S05]  /*0620*/  @P0 BRA `(.L_x_4) ;  /* 0x0000000400540947 */ /* 0x000fea0003800000 */
[----:B------:R-:W0:Y:S01]  /*0630*/  LDC.64 R14, c[0x0][0x628] ;  /* 0x00018a00ff0e7b82 */ /* 0x000e220000000a00 */
[----:B------:R-:W-:Y:S02]  /*0640*/  IMAD.MOV.U32 R6, RZ, RZ, R16 ;  /* 0x000000ffff067224 */ /* 0x000fe400078e0010 */
[----:B------:R-:W-:-:S05]  /*0650*/  IMAD.MOV.U32 R7, RZ, RZ, R17 ;  /* 0x000000ffff077224 */ /* 0x000fca00078e0011 */
[----:B------:R-:W1:Y:S08]  /*0660*/  LDC R0, c[0x0][0x630] ;  /* 0x00018c00ff007b82 */ /* 0x000e700000000800 */
[----:B------:R-:W2:Y:S01]  /*0670*/  LDC.64 R20, c[0x0][0x620] ;  /* 0x00018800ff147b82 */ /* 0x000ea20000000a00 */
[----:B0-----:R-:W-:-:S04]  /*0680*/  ISETP.NE.U32.AND P0, PT, R14, RZ, PT ;  /* 0x000000ff0e00720c */ /* 0x001fc80003f05070 */
[----:B------:R-:W-:-:S13]  /*0690*/  ISETP.NE.AND.EX P0, PT, R15, RZ, PT, P0 ;  /* 0x000000ff0f00720c */ /* 0x000fda0003f05300 */
[----:B-12---:R-:W-:Y:S05]  /*06a0*/  @!P0 BRA `(.L_x_5) ;  /* 0x0000000000288947 */ /* 0x006fea0003800000 */
[----:B------:R-:W0:Y:S02]  /*06b0*/  LDC R11, c[0x0][0x634] ;  /* 0x00018d00ff0b7b82 */ /* 0x000e240000000800 */
[----:B0-----:R-:W-:-:S05]  /*06c0*/  IADD3 R11, P0, R16, R11, RZ ;  /* 0x0000000b100b7210 */ /* 0x001fca0007f1e0ff */
[----:B------:R-:W-:-:S04]  /*06d0*/  IMAD.X R13, RZ, RZ, R17, P0 ;  /* 0x000000ffff0d7224 */ /* 0x000fc800000e0611 */
[----:B------:R-:W-:-:S04]  /*06e0*/  IMAD.WIDE.U32 R6, R13, R14, RZ ;  /* 0x0000000e0d067225 */ /* 0x000fc800078e00ff */
[----:B------:R-:W-:-:S04]  /*06f0*/  IMAD.WIDE.U32 R8, P0, R11, R15, R6 ;  /* 0x0000000f0b087225 */ /* 0x000fc80007800006 */
[----:B------:R-:W-:-:S04]  /*0700*/  IMAD.WIDE.U32 R6, R11, R14, RZ ;  /* 0x0000000e0b067225 */ /* 0x000fc800078e00ff */
[----:B------:R-:W-:Y:S01]  /*0710*/  IMAD.X R11, RZ, RZ, RZ, P0 ;  /* 0x000000ffff0b7224 */ /* 0x000fe200000e06ff */
[----:B------:R-:W-:Y:S01]  /*0720*/  IADD3 RZ, P0, R7, R8, RZ ;  /* 0x0000000807ff7210 */ /* 0x000fe20007f1e0ff */
[----:B------:R-:W-:-:S04]  /*0730*/  IMAD.MOV.U32 R10, RZ, RZ, R9 ;  /* 0x000000ffff0a7224 */ /* 0x000fc800078e0009 */
[----:B------:R-:W-:-:S08]  /*0740*/  IMAD.WIDE.U32.X R6, R13, R15, R10, P0 ;  /* 0x0000000f0d067225 */ /* 0x000fd000000e040a */
.L_x_5:
[-CC-:B------:R-:W-:Y:S01]  /*0750*/  SHF.R.U64 R23, R6, R0.reuse, R7.reuse ;  /* 0x0000000006177219 */ /* 0x180fe20000001207 */
[----:B------:R-:W0:Y:S01]  /*0760*/  LDC R10, c[0x0][0x618] ;  /* 0x00018600ff0a7b82 */ /* 0x000e220000000800 */
[----:B------:R-:W-:Y:S01]  /*0770*/  SHF.R.U32.HI R5, RZ, R0, R7 ;  /* 0x00000000ff057219 */ /* 0x000fe20000011607 */
[----:B------:R-:W-:Y:S01]  /*0780*/  ULDC UR4, c[0x0][0x150] ;  /* 0x0000540000047ab9 */ /* 0x000fe20000000800 */
[----:B------:R-:W-:Y:S02]  /*0790*/  IADD3 R9, P0, RZ, -R23, RZ ;  /* 0x80000017ff097210 */ /* 0x000fe40007f1e0ff */
[----:B------:R-:W-:-:S03]  /*07a0*/  I2FP.F32.U32 R0, R4 ;  /* 0x0000000400007245 */ /* 0x000fc60000201000 */
[----:B------:R-:W1:Y:S01]  /*07b0*/  LDC.64 R28, c[0x0][0x640] ;  /* 0x00019000ff1c7b82 */ /* 0x000e620000000a00 */
[----:B------:R-:W-:Y:S02]  /*07c0*/  IMAD.X R11, RZ, RZ, ~R5, P0 ;  /* 0x000000ffff0b7224 */ /* 0x000fe400000e0e05 */
[----:B------:R-:W-:Y:S01]  /*07d0*/  FMUL R0, R0, UR4 ;  /* 0x0000000400007c20 */ /* 0x000fe20008400000 */
[----:B------:R-:W-:Y:S01]  /*07e0*/  IMAD.WIDE.U32 R6, R9, R20, R16 ;  /* 0x0000001409067225 */ /* 0x000fe200078e0010 */
[----:B------:R-:W-:-:S03]  /*07f0*/  ULDC UR4, c[0x0][0x154] ;  /* 0x0000550000047ab9 */ /* 0x000fc60000000800 */
[----:B------:R-:W-:Y:S01]  /*0800*/  IMAD R8, R11, R20, RZ ;  /* 0x000000140b087224 */ /* 0x000fe200078e02ff */
[----:B------:R-:W2:Y:S01]  /*0810*/  LDC R5, c[0x0][0x144] ;  /* 0x00005100ff057b82 */ /* 0x000ea20000000800 */
[----:B------:R-:W3:Y:S02]  /*0820*/  F2I.U32.TRUNC.NTZ R0, R0 ;  /* 0x0000000000007305 */ /* 0x000ee4000020f000 */
[----:B------:R-:W-:-:S04]  /*0830*/  IMAD R9, R9, R21, R8 ;  /* 0x0000001509097224 */ /* 0x000fc800078e0208 */
[----:B------:R-:W-:Y:S01]  /*0840*/  IMAD.IADD R7, R7, 0x1, R9 ;  /* 0x0000000107077824 */ /* 0x000fe200078e0209 */
[----:B------:R-:W4:Y:S01]  /*0850*/  LDC R12, c[0x0][0x608] ;  /* 0x00018200ff0c7b82 */ /* 0x000f220000000800 */
[----:B------:R-:W-:-:S03]  /*0860*/  IMAD.MOV.U32 R9, RZ, RZ, -0x1 ;  /* 0xffffffffff097424 */ /* 0x000fc600078e00ff */
[-CC-:B0-----:R-:W-:Y:S02]  /*0870*/  SHF.R.U64 R20, R6, R10.reuse, R7.reuse ;  /* 0x0000000a06147219 */ /* 0x181fe40000001207 */
[----:B------:R-:W-:Y:S02]  /*0880*/  I2FP.F32.U32 R6, R3 ;  /* 0x0000000300067245 */ /* 0x000fe40000201000 */
[----:B------:R-:W0:Y:S01]  /*0890*/  LDC R26, c[0x0][0x658] ;  /* 0x00019600ff1a7b82 */ /* 0x000e220000000800 */
[----:B-1----:R-:W-:Y:S01]  /*08a0*/  ISETP.NE.U32.AND P0, PT, R28, RZ, PT ;  /* 0x000000ff1c00720c */ /* 0x002fe20003f05070 */
[----:B---3--:R-:W-:Y:S01]  /*08b0*/  IMAD.MOV R8, RZ, RZ, -R0 ;  /* 0x000000ffff087224 */ /* 0x008fe200078e0a00 */
[----:B------:R-:W-:Y:S01]  /*08c0*/  SHF.R.U32.HI R7, RZ, R10, R7 ;  /* 0x0000000aff077219 */ /* 0x000fe20000011607 */
[----:B------:R-:W-:Y:S01]  /*08d0*/  FMUL R6, R6, UR4 ;  /* 0x0000000406067c20 */ /* 0x000fe20008400000 */
[----:B------:R-:W-:-:S03]  /*08e0*/  ISETP.NE.AND.EX P0, PT, R29, RZ, PT, P0 ;  /* 0x000000ff1d00720c */ /* 0x000fc60003f05300 */
[----:B------:R-:W1:Y:S01]  /*08f0*/  LDC R14, c[0x0][0x148] ;  /* 0x00005200ff0e7b82 */ /* 0x000e620000000800 */
[----:B--2---:R-:W-:-:S07]  /*0900*/  IMAD R0, R5, R8, R4 ;  /* 0x0000000805007224 */ /* 0x004fce00078e0204 */
[----:B------:R-:W2:Y:S01]  /*0910*/  LDC R24, c[0x0][0x600] ;  /* 0x00018000ff187b82 */ /* 0x000ea20000000800 */
[-CC-:B----4-:R-:W-:Y:S02]  /*0920*/  SHF.R.U64 R30, R20, R12.reuse, R7.reuse ;  /* 0x0000000c141e7219 */ /* 0x190fe40000001207 */
[----:B------:R-:W-:Y:S01]  /*0930*/  SHF.R.U32.HI R5, RZ, R12, R7 ;  /* 0x0000000cff057219 */ /* 0x000fe20000011607 */
[----:B------:R-:W-:Y:S01]  /*0940*/  IMAD.MOV.U32 R7, RZ, RZ, 0x1 ;  /* 0x00000001ff077424 */ /* 0x000fe200078e00ff */
[----:B------:R3:W4:Y:S03]  /*0950*/  F2I.U32.TRUNC.NTZ R12, R6 ;  /* 0x00000006000c7305 */ /* 0x000726000020f000 */
[----:B------:R-:W1:Y:S01]  /*0960*/  LDC R15, c[0x0][0x648] ;  /* 0x00019200ff0f7b82 */ /* 0x000e620000000800 */
[-C--:B0-----:R-:W-:Y:S02]  /*0970*/  SHF.L.U32 R4, R9, R26.reuse, RZ ;  /* 0x0000001a09047219 */ /* 0x081fe400000006ff */
[----:B------:R-:W-:-:S02]  /*0980*/  SHF.R.U64 R32, R30, R26, R5 ;  /* 0x0000001a1e207219 */ /* 0x000fc40000001205 */
[----:B------:R-:W-:Y:S02]  /*0990*/  LOP3.LUT R11, RZ, R4, RZ, 0x33, !PT ;  /* 0x00000004ff0b7212 */ /* 0x000fe400078e33ff */
[-C--:B------:R-:W-:Y:S01]  /*09a0*/  SHF.R.U32.HI R5, RZ, R26.reuse, R5 ;  /* 0x0000001aff057219 */ /* 0x080fe20000011605 */
[----:B------:R-:W0:Y:S01]  /*09b0*/  LDC R21, c[0x0][0x638] ;  /* 0x00018e00ff157b82 */ /* 0x000e220000000800 */
[----:B------:R-:W-:Y:S01]  /*09c0*/  SHF.L.U32 R10, R7, R26, RZ ;  /* 0x0000001a070a7219 */ /* 0x000fe200000006ff */
[----:B------:R-:W-:-:S06]  /*09d0*/  IMAD.MOV.U32 R4, RZ, RZ, R32 ;  /* 0x000000ffff047224 */ /* 0x000fcc00078e0020 */
[----:B------:R-:W0:Y:S01]  /*09e0*/  LDC R153, c[0x0][0x610] ;  /* 0x00018400ff997b82 */ /* 0x000e220000000800 */
[----:B---34-:R-:W-:Y:S05]  /*09f0*/  @!P0 BRA `(.L_x_6) ;  /* 0x0000000000288947 */ /* 0x018fea0003800000 */
[----:B------:R-:W3:Y:S02]  /*0a00*/  LDC R9, c[0x0][0x64c] ;  /* 0x00019300ff097b82 */ /* 0x000ee40000000800 */
[----:B---3--:R-:W-:-:S05]  /*0a10*/  IADD3 R9, P0, R32, R9, RZ ;  /* 0x0000000920097210 */ /* 0x008fca0007f1e0ff */
        /* <DEDUP_REMOVED lines=8> */
.L_x_6:
[----:B-1----:R-:W-:Y:S01]  /*0aa0*/  SHF.R.U64 R4, R4, R15, R5 ;  /* 0x0000000f04047219 */ /* 0x002fe20000001205 */
[----:B--2---:R-:W-:Y:S01]  /*0ab0*/  VIADD R5, R24, 0xffffffff ;  /* 0xffffffff18057836 */ /* 0x004fe20000000000 */
[----:B------:R-:W-:Y:S01]  /*0ac0*/  LOP3.LUT R11, R30, R11, RZ, 0xc0, !PT ;  /* 0x0000000b1e0b7212 */ /* 0x000fe200078ec0ff */
[----:B------:R-:W-:Y:S02]  /*0ad0*/  IMAD.MOV R12, RZ, RZ, -R12 ;  /* 0x000000ffff0c7224 */ /* 0x000fe400078e0a0c */
[----:B------:R-:W-:Y:S02]  /*0ae0*/  IMAD.MOV R6, RZ, RZ, -R4 ;  /* 0x000000ffff067224 */ /* 0x000fe400078e0a04 */
[----:B------:R-:W-:Y:S01]  /*0af0*/  IMAD R11, R10, R4, R11 ;  /* 0x000000040a0b7224 */ /* 0x000fe200078e020b */
[----:B------:R-:W-:Y:S01]  /*0b00*/  LOP3.LUT R4, R20, R5, RZ, 0xc0, !PT ;  /* 0x0000000514047212 */ /* 0x000fe200078ec0ff */
[----:B------:R-:W-:Y:S02]  /*0b10*/  @P3 IMAD R0, R14, R12, R3 ;  /* 0x0000000c0e003224 */ /* 0x000fe400078e0203 */
[----:B0-----:R-:W-:-:S02]  /*0b20*/  IMAD R3, R6, R21, R32 ;  /* 0x0000001506037224 */ /* 0x001fc400078e0220 */
[----:B------:R-:W-:Y:S02]  /*0b30*/  IMAD R153, R11, R153, R0 ;  /* 0x000000990b997224 */ /* 0x000fe400078e0200 */
[----:B------:R-:W-:Y:S02]  /*0b40*/  IMAD R4, R3, R24, R4 ;  /* 0x0000001803047224 */ /* 0x000fe400078e0204 */
[----:B------:R-:W-:-:S03]  /*0b50*/  IMAD.MOV.U32 R0, RZ, RZ, 0x1 ;  /* 0x00000001ff007424 */ /* 0x000fc600078e00ff */
[----:B------:R-:W-:Y:S02]  /*0b60*/  SEL R152, R4, R153, !P3 ;  /* 0x0000009904987207 */ /* 0x000fe40005800000 */
[----:B------:R-:W-:-:S07]  /*0b70*/  SEL R153, R153, R4, !P3 ;  /* 0x0000000499997207 */ /* 0x000fce0005800000 */
.L_x_4:
[----:B------:R-:W-:-:S08]  /*0b80*/  NOP ;  /* 0x0000000000007918 */ /* 0x000fd00000000000 */
[----:B------:R-:W0:Y:S02]  /*0b90*/  USETMAXREG.TRY_ALLOC.CTAPOOL UP0, 0xe8 ;  /* 0x000000e8000079c8 */ /* 0x000e240008000600 */
[----:B0-----:R-:W-:-:S13]  /*0ba0*/  PLOP3.LUT P0, PT, PT, PT, UP0, 0x80, 0x0 ;  /* 0x000000000000781c */ /* 0x001fda0003f0f008 */
[----:B------:R-:W-:Y:S05]  /*0bb0*/  @!P0 BRA `(.L_x_4) ;  /* 0xfffffffc00f08947 */ /* 0x000fea000383ffff */
[----:B------:R-:W-:Y:S01]  /*0bc0*/  ULDC.64 UR4, c[0x0][0x598] ;  /* 0x0001660000047ab9 */ /* 0x000fe20000000a00 */
[----:B------:R-:W-:Y:S01]  /*0bd0*/  ULDC.64 UR36, c[0x0][0x208] ;  /* 0x0000820000247ab9 */ /* 0x000fe20000000a00 */
[----:B------:R-:W-:-:S04]  /*0be0*/  ISETP.NE.U32.AND P0, PT, RZ, UR4, PT ;  /* 0x00000004ff007c0c */ /* 0x000fc8000bf05070 */
[----:B------:R-:W-:-:S13]  /*0bf0*/  ISETP.NE.AND.EX P0, PT, RZ, UR5, PT, P0 ;  /* 0x00000005ff007c0c */ /* 0x000fda000bf05300 */
[----:B------:R-:W-:Y:S05]  /*0c00*/  @!P0 BRA `(.L_x_7) ;  /* 0x00000000001c8947 */ /* 0x000fea0003800000 */
[----:B------:R-:W0:Y:S02]  /*0c10*/  LDC.64 R4, c[0x0][0x598] ;  /* 0x00016600ff047b82 */ /* 0x000e240000000a00 */
[----:B0-----:R-:W2:Y:S02]  /*0c20*/  LDG.E.64 R4, desc[UR36][R4.64] ;  /* 0x0000002404047981 */ /* 0x001ea4000c1e1b00 */
[----:B--2---:R-:W-:-:S04]  /*0c30*/  ISETP.NE.U32.AND P0, PT, R4, RZ, PT ;  /* 0x000000ff0400720c */ /* 0x004fc80003f05070 */
[----:B------:R-:W-:-:S13]  /*0c40*/  ISETP.NE.AND.EX P0, PT, R5, RZ, PT, P0 ;  /* 0x000000ff0500720c */ /* 0x000fda0003f05300 */
[----:B------:R-:W-:Y:S05]  /*0c50*/  @!P0 BRA `(.L_x_7) ;  /* 0x0000000000088947 */ /* 0x000fea0003800000 */
[----:B------:R0:W5:Y:S01]  /*0c60*/  LD.E R154, desc[UR36][R4.64] ;  /* 0x00000024049a7980 */ /* 0x000162000c101900 */
[----:B------:R-:W-:Y:S05]  /*0c70*/  BRA `(.L_x_8) ;  /* 0x0000000000247947 */ /* 0x000fea0003800000 */
.L_x_7:
[----:B------:R-:W-:Y:S02]  /*0c80*/  ULDC.64 UR4, c[0x0][0x588] ;  /* 0x0001620000047ab9 */ /* 0x000fe40000000a00 */
[----:B------:R-:W-:-:S04]  /*0c90*/  ISETP.NE.U32.AND P0, PT, RZ, UR4, PT ;  /* 0x00000004ff007c0c */ /* 0x000fc8000bf05070 */
[----:B------:R-:W-:-:S13]  /*0ca0*/  ISETP.NE.AND.EX P0, PT, RZ, UR5, PT, P0 ;  /* 0x00000005ff007c0c */ /* 0x000fda000bf05300 */
[----:B------:R-:W-:Y:S05]  /*0cb0*/  @!P0 BRA `(.L_x_9) ;  /* 0x00000000000c8947 */ /* 0x000fea0003800000 */
[----:B------:R-:W0:Y:S02]  /*0cc0*/  LDC.64 R154, c[0x0][0x588] ;  /* 0x00016200ff9a7b82 */ /* 0x000e240000000a00 */
[----:B0-----:R1:W5:Y:S01]  /*0cd0*/  LDG.E R154, desc[UR36][R154.64] ;  /* 0x000000249a9a7981 */ /* 0x001362000c1e1900 */
[----:B------:R-:W-:Y:S05]  /*0ce0*/  BRA `(.L_x_8) ;  /* 0x0000000000087947 */ /* 0x000fea0003800000 */
.L_x_9:
[----:B------:R-:W-:Y:S02]  /*0cf0*/  ULDC UR4, c[0x0][0x580] ;  /* 0x0001600000047ab9 */ /* 0x000fe40000000800 */
[----:B------:R-:W-:-:S07]  /*0d00*/  IMAD.U32 R154, RZ, RZ, UR4 ;  /* 0x00000004ff9a7e24 */ /* 0x000fce000f8e00ff */
.L_x_8:
[----:B------:R-:W-:Y:S02]  /*0d10*/  ULDC.64 UR4, c[0x0][0x5a0] ;  /* 0x0001680000047ab9 */ /* 0x000fe40000000a00 */
[----:B------:R-:W-:-:S04]  /*0d20*/  ISETP.NE.U32.AND P0, PT, RZ, UR4, PT ;  /* 0x00000004ff007c0c */ /* 0x000fc8000bf05070 */
[----:B------:R-:W-:-:S13]  /*0d30*/  ISETP.NE.AND.EX P0, PT, RZ, UR5, PT, P0 ;  /* 0x00000005ff007c0c */ /* 0x000fda000bf05300 */
[----:B------:R-:W-:Y:S05]  /*0d40*/  @!P0 BRA `(.L_x_10) ;  /* 0x00000000001c8947 */ /* 0x000fea0003800000 */
[----:B0-----:R-:W0:Y:S02]  /*0d50*/  LDC.64 R4, c[0x0][0x5a0] ;  /* 0x00016800ff047b82 */ /* 0x001e240000000a00 */
[----:B0-----:R-:W2:Y:S02]  /*0d60*/  LDG.E.64 R4, desc[UR36][R4.64] ;  /* 0x0000002404047981 */ /* 0x001ea4000c1e1b00 */
[----:B--2---:R-:W-:-:S04]  /*0d70*/  ISETP.NE.U32.AND P0, PT, R4, RZ, PT ;  /* 0x000000ff0400720c */ /* 0x004fc80003f05070 */
[----:B------:R-:W-:-:S13]  /*0d80*/  ISETP.NE.AND.EX P0, PT, R5, RZ, PT, P0 ;  /* 0x000000ff0500720c */ /* 0x000fda0003f05300 */
[----:B------:R-:W-:Y:S05]  /*0d90*/  @!P0 BRA `(.L_x_10) ;  /* 0x0000000000088947 */ /* 0x000fea0003800000 */
[----:B-1----:R0:W5:Y:S01]  /*0da0*/  LD.E R155, desc[UR36][R4.64] ;  /* 0x00000024049b7980 */ /* 0x002162000c101900 */
[----:B------:R-:W-:Y:S05]  /*0db0*/  BRA `(.L_x_11) ;  /* 0x0000000000247947 */ /* 0x000fea0003800000 */
.L_x_10:
[----:B------:R-:W-:Y:S02]  /*0dc0*/  ULDC.64 UR4, c[0x0][0x590] ;  /* 0x0001640000047ab9 */ /* 0x000fe40000000a00 */
[----:B------:R-:W-:-:S04]  /*0dd0*/  ISETP.NE.U32.AND P0, PT, RZ, UR4, PT ;  /* 0x00000004ff007c0c */ /* 0x000fc8000bf05070 */
[----:B------:R-:W-:-:S13]  /*0de0*/  ISETP.NE.AND.EX P0, PT, RZ, UR5, PT, P0 ;  /* 0x00000005ff007c0c */ /* 0x000fda000bf05300 */
[----:B------:R-:W-:Y:S05]  /*0df0*/  @!P0 BRA `(.L_x_12) ;  /* 0x00000000000c8947 */ /* 0x000fea0003800000 */
[----:B0-----:R-:W1:Y:S02]  /*0e00*/  LDC.64 R4, c[0x0][0x590] ;  /* 0x00016400ff047b82 */ /* 0x001e640000000a00 */
[----:B-1----:R1:W5:Y:S01]  /*0e10*/  LDG.E R155, desc[UR36][R4.64] ;  /* 0x00000024049b7981 */ /* 0x002362000c1e1900 */
[----:B------:R-:W-:Y:S05]  /*0e20*/  BRA `(.L_x_11) ;  /* 0x0000000000087947 */ /* 0x000fea0003800000 */
.L_x_12:
[----:B------:R-:W-:Y:S02]  /*0e30*/  ULDC UR4, c[0x0][0x584] ;  /* 0x0001610000047ab9 */ /* 0x000fe40000000800 */
[----:B-1----:R-:W-:-:S07]  /*0e40*/  IMAD.U32 R155, RZ, RZ, UR4 ;  /* 0x00000004ff9b7e24 */ /* 0x002fce000f8e00ff */
.L_x_11:
[----:B------:R-:W-:-:S13]  /*0e50*/  LOP3.LUT P0, RZ, R0, 0xff, RZ, 0xc0, !PT ;  /* 0x000000ff00ff7812 */ /* 0x000fda000780c0ff */
[----:B------:R-:W-:Y:S05]  /*0e60*/  @!P0 EXIT ;  /* 0x000000000000894d */ /* 0x000fea0003800000 */
[----:B------:R-:W-:Y:S01]  /*0e70*/  ULDC UR4, c[0x0][0x28c] ;  /* 0x0000a30000047ab9 */ /* 0x000fe20000000800 */
[----:B------:R-:W-:Y:S01]  /*0e80*/  LOP3.LUT R160, R19, 0x1, RZ, 0xfc, !PT ;  /* 0x0000000113a07812 */ /* 0x000fe200078efcff */
[----:B------:R-:W-:Y:S01]  /*0e90*/  UIADD3 UR4, UR4, 0x3f, URZ ;  /* 0x0000003f04047890 */ /* 0x000fe2000fffe03f */
[----:B------:R-:W-:Y:S01]  /*0ea0*/  UMOV UR38, URZ ;  /* 0x0000003f00267c82 */ /* 0x000fe20008000000 */
[----:B------:R-:W-:Y:S02]  /*0eb0*/  UMOV UR39, URZ ;  /* 0x0000003f00277c82 */ /* 0x000fe40008000000 */
[----:B------:R-:W-:-:S04]  /*0ec0*/  USHF.R.S32.HI UR5, URZ, 0x1f, UR4 ;  /* 0x0000001f3f057899 */ /* 0x000fc80008011404 */
[----:B------:R-:W-:-:S04]  /*0ed0*/  ULEA.HI UR5, UR5, UR4, URZ, 0x6 ;  /* 0x0000000405057291 */ /* 0x000fc8000f8f303f */
[----:B------:R-:W-:-:S12]  /*0ee0*/  USHF.R.S32.HI UR40, URZ, 0x6, UR5 ;  /* 0x000000063f287899 */ /* 0x000fd80008011405 */
.L_x_286:
[----:B------:R-:W-:Y:S01]  /*0ef0*/  LOP3.LUT R0, R18, 0x80, RZ, 0xc0, !PT ;  /* 0x0000008012007812 */ /* 0x000fe200078ec0ff */
[----:B--2---:R-:W2:Y:S01]  /*0f00*/  S2UR UR7, SR_CgaCtaId ;  /* 0x00000000000779c3 */ /* 0x004ea20000008800 */
[----:B------:R-:W-:Y:S02]  /*0f10*/  UMOV UR6, 0x400 ;  /* 0x0000040000067882 */ /* 0x000fe40000000000 */
[----:B------:R-:W-:-:S06]  /*0f20*/  SHF.R.U32.HI R0, RZ, 0x7, R0 ;  /* 0x00000007ff007819 */ /* 0x000fcc0000011600 */
[----:B---3--:R-:W3:Y:S01]  /*0f30*/  SHFL.IDX PT, R0, R0, RZ, 0x1f ;  /* 0x00001fff00007589 */ /* 0x008ee200000e0000 */
[----:B--2---:R-:W-:Y:S01]  /*0f40*/  ULEA UR42, UR7, UR6, 0x18 ;  /* 0x00000006072a7291 */ /* 0x004fe2000f8ec03f */
[----:B---3--:R-:W-:-:S13]  /*0f50*/  R2UR UR4, R0 ;  /* 0x00000000000472ca */ /* 0x008fda00000e0000 */
[----:B------:R-:W-:-:S04]  /*0f60*/  ULEA.HI UR5, UR4, UR4, URZ, 0x1 ;  /* 0x0000000404057291 */ /* 0x000fc8000f8f083f */
[----:B------:R-:W-:-:S04]  /*0f70*/  ULOP3.LUT UR5, UR5, 0x7fffe, URZ, 0xc0, !UPT ;  /* 0x0007fffe05057892 */ /* 0x000fc8000f8ec03f */
[----:B------:R-:W-:-:S03]  /*0f80*/  UIADD3 UR5, UR4, -UR5, URZ ;  /* 0x8000000504057290 */ /* 0x000fc6000fffe03f */
[----:B------:R-:W-:Y:S01]  /*0f90*/  ULDC UR4, c[0x0][0x28c] ;  /* 0x0000a30000047ab9 */ /* 0x000fe20000000800 */
[----:B------:R-:W-:Y:S01]  /*0fa0*/  ULEA UR5, UR5, UR42, 0xd ;  /* 0x0000002a05057291 */ /* 0x000fe2000f8e683f */
[----:B------:R-:W-:-:S03]  /*0fb0*/  ISETP.LT.AND P0, PT, RZ, UR4, PT ;  /* 0x00000004ff007c0c */ /* 0x000fc6000bf01270 */
[----:B------:R-:W-:-:S04]  /*0fc0*/  UIADD3 UR5, UR5, 0x100, URZ ;  /* 0x0000010005057890 */ /* 0x000fc8000fffe03f */
[----:B------:R-:W-:-:S04]  /*0fd0*/  USHF.R.U32.HI UR5, URZ, 0x4, UR5 ;  /* 0x000000043f057899 */ /* 0x000fc80008011605 */
[----:B------:R-:W-:Y:S02]  /*0fe0*/  ULOP3.LUT UR41, UR5, 0x3fff, URZ, 0xc0, !UPT ;  /* 0x00003fff05297892 */ /* 0x000fe4000f8ec03f */
[----:B-1--4-:R-:W-:Y:S10]  /*0ff0*/  @P0 BRA `(.L_x_13) ;  /* 0x0000000000400947 */ /* 0x012ff40003800000 */
[----:B------:R-:W-:Y:S01]  /*1000*/  MOV R0, 0x0 ;  /* 0x0000000000007802 */ /* 0x000fe20000000f00 */
[----:B------:R-:W-:Y:S01]  /*1010*/  ULDC.64 UR4, c[0x4][0x68] ;  /* 0x01001a0000047ab9 */ /* 0x000fe20000000a00 */
[----:B------:R-:W-:Y:S01]  /*1020*/  ULDC.64 UR6, c[0x4][0x8] ;  /* 0x0100020000067ab9 */ /* 0x000fe20000000a00 */
[----:B01----:R-:W-:Y:S01]  /*1030*/  IMAD.U32 R4, RZ, RZ, UR4 ;  /* 0x00000004ff047e24 */ /* 0x003fe2000f8e00ff */
[----:B------:R0:W1:Y:S01]  /*1040*/  LDC.64 R14, c[0x4][R0] ;  /* 0x01000000000e7b82 */ /* 0x0000620000000a00 */
[----:B------:R-:W-:Y:S01]  /*1050*/  IMAD.U32 R5, RZ, RZ, UR5 ;  /* 0x00000005ff057e24 */ /* 0x000fe2000f8e00ff */
[----:B------:R-:W-:Y:S01]  /*1060*/  ULDC.64 UR4, c[0x4][0x70] ;  /* 0x01001c0000047ab9 */ /* 0x000fe20000000a00 */
[----:B------:R-:W-:Y:S02]  /*1070*/  IMAD.U32 R10, RZ, RZ, UR6 ;  /* 0x00000006ff0a7e24 */ /* 0x000fe4000f8e00ff */
[----:B------:R-:W-:Y:S02]  /*1080*/  IMAD.U32 R6, RZ, RZ, UR4 ;  /* 0x00000004ff067e24 */ /* 0x000fe4000f8e00ff */
[----:B------:R-:W-:-:S02]  /*1090*/  IMAD.U32 R7, RZ, RZ, UR5 ;  /* 0x00000005ff077e24 */ /* 0x000fc4000f8e00ff */
[----:B------:R-:W-:Y:S02]  /*10a0*/  IMAD.U32 R11, RZ, RZ, UR7 ;  /* 0x00000007ff0b7e24 */ /* 0x000fe4000f8e00ff */
[----:B------:R-:W-:Y:S02]  /*10b0*/  IMAD.MOV.U32 R8, RZ, RZ, 0x1e1 ;  /* 0x000001e1ff087424 */ /* 0x000fe400078e00ff */
[----:B------:R-:W-:Y:S02]  /*10c0*/  IMAD.MOV.U32 R12, RZ, RZ, 0x1 ;  /* 0x00000001ff0c7424 */ /* 0x000fe400078e00ff */
[----:B0-----:R-:W-:-:S07]  /*10d0*/  IMAD.MOV.U32 R13, RZ, RZ, RZ ;  /* 0x000000ffff0d7224 */ /* 0x001fce00078e00ff */
[----:B------:R-:W-:-:S07]  /*10e0*/  LEPC R20, `(.L_x_13) ;  /* 0x000000001014794e */ /* 0x000fce0000000000 */
[----:B-1---5:R-:W-:Y:S05]  /*10f0*/  CALL.ABS.NOINC R14 ;  /* 0x000000000e007343 */ /* 0x022fea0003c00000 */
.L_x_13:
[----:B------:R-:W-:-:S13]  /*1100*/  ISETP.NE.AND P0, PT, R160, 0x3, PT ;  /* 0x00000003a000780c */ /* 0x000fda0003f05270 */
[----:B------:R-:W-:Y:S05]  /*1110*/  @!P0 BRA `(.L_x_14) ;  /* 0x0000000000048947 */ /* 0x000fea0003800000 */
[----:B------:R-:W-:Y:S01]  /*1120*/  BPT.TRAP 0x1 ;  /* 0x000000040000795c */ /* 0x000fe20000300000 */
.L_x_14:
[----:B------:R-:W-:Y:S02]  /*1130*/  IMAD.U32 R3, RZ, RZ, UR39 ;  /* 0x00000027ff037e24 */ /* 0x000fe4000f8e00ff */
[----:B------:R-:W-:-:S03]  /*1140*/  IMAD.U32 R0, RZ, RZ, UR38 ;  /* 0x00000026ff007e24 */ /* 0x000fc6000f8e00ff */
[----:B------:R-:W-:Y:S02]  /*1150*/  LEA R3, R3, UR42, 0x3 ;  /* 0x0000002a03037c11 */ /* 0x000fe4000f8e18ff */
[----:B------:R-:W-:-:S04]  /*1160*/  SHF.L.U32 R0, R0, 0x1f, RZ ;  /* 0x0000001f00007819 */ /* 0x000fc800000006ff */
[----:B------:R2:W3:Y:S01]  /*1170*/  SYNCS.PHASECHK.TRANS64.TRYWAIT P1, [R3+URZ], R0 ;  /* 0x00000000030075a7 */ /* 0x0004e2000802017f */
[----:B------:R-:W-:Y:S05]  /*1180*/  @!P0 BRA `(.L_x_15) ;  /* 0x0000000000048947 */ /* 0x000fea0003800000 */
[----:B------:R-:W-:Y:S01]  /*1190*/  BPT.TRAP 0x1 ;  /* 0x000000040000795c */ /* 0x000fe20000300000 */
.L_x_15:
[----:B---3--:R-:W-:Y:S05]  /*11a0*/  @P1 BRA `(.L_x_16) ;  /* 0x0000000000081947 */ /* 0x008fea0003800000 */
[----:B------:R-:W3:Y:S02]  /*11b0*/  SYNCS.PHASECHK.TRANS64.TRYWAIT P1, [R3+URZ], R0 ;  /* 0x00000000030075a7 */ /* 0x000ee4000802017f */
[----:B---3--:R-:W-:Y:S05]  /*11c0*/  @!P1 BRA `(.L_x_17) ;  /* 0x000000a400cc9947 */ /* 0x008fea0003800000 */
.L_x_16:
[----:B------:R-:W-:-:S04]  /*11d0*/  UISETP.LT.AND UP0, UPT, UR40, 0x1, UPT ;  /* 0x000000012800788c */ /* 0x000fc8000bf01270 */
[----:B------:R-:W-:-:S04]  /*11e0*/  USEL UR4, UR40, 0x1, UP0 ;  /* 0x0000000128047887 */ /* 0x000fc80008000000 */
[----:B------:R-:W-:-:S06]  /*11f0*/  UIADD3 UR4, UR40, -UR4, URZ ;  /* 0x8000000428047290 */ /* 0x000fcc000fffe03f */
[----:B--23--:R-:W-:Y:S01]  /*1200*/  IMAD.U32 R0, RZ, RZ, UR4 ;  /* 0x00000004ff007e24 */ /* 0x00cfe2000f8e00ff */
[----:B------:R-:W-:Y:S05]  /*1210*/  WARPSYNC.ALL ;  /* 0x0000000000007948 */ /* 0x000fea0003800000 */
[----:B------:R-:W-:Y:S01]  /*1220*/  ISETP.GE.AND P1, PT, R0, 0x1, PT ;  /* 0x000000010000780c */ /* 0x000fe20003f26270 */
[----:B------:R-:W-:Y:S01]  /*1230*/  UIADD3 UR4, UR42, 0x10100, URZ ;  /* 0x000101002a047890 */ /* 0x000fe2000fffe03f */
[----:B------:R-:W-:Y:S01]  /*1240*/  WARPGROUP.ARRIVE ;  /* 0x00000000000079c5 */ /* 0x000fe20000000000 */
[----:B------:R-:W-:Y:S01]  /*1250*/  UMOV UR9, 0x40000040 ;  /* 0x4000004000097882 */ /* 0x000fe20000000000 */
[----:B------:R-:W-:Y:S01]  /*1260*/  UMOV UR11, 0x40000040 ;  /* 0x40000040000b7882 */ /* 0x000fe20000000000 */
[----:B------:R-:W-:-:S04]  /*1270*/  USHF.R.U32.HI UR4, URZ, 0x4, UR4 ;  /* 0x000000043f047899 */ /* 0x000fc80008011604 */
[----:B------:R-:W-:Y:S02]  /*1280*/  ULOP3.LUT UR5, UR4, 0x3fff, URZ, 0xc0, !UPT ;  /* 0x00003fff04057892 */ /* 0x000fe4000f8ec03f */
[----:B------:R-:W-:Y:S02]  /*1290*/  ULOP3.LUT UR4, UR41, 0x10000, URZ, 0xfc, !UPT ;  /* 0x0001000029047892 */ /* 0x000fe4000f8efc3f */
[----:B------:R-:W-:Y:S02]  /*12a0*/  ULOP3.LUT UR5, UR5, 0x10000, URZ, 0xfc, !UPT ;  /* 0x0001000005057892 */ /* 0x000fe4000f8efc3f */
[----:B------:R-:W-:Y:S02]  /*12b0*/  ULEA UR6, UR39, UR4, 0xb ;  /* 0x0000000427067291 */ /* 0x000fe4000f8e583f */
[----:B------:R-:W-:-:S05]  /*12c0*/  ULEA UR7, UR39, UR5, 0xc ;  /* 0x0000000527077291 */ /* 0x000fca000f8e603f */
[----:B------:R-:W-:Y:S02]  /*12d0*/  UMOV UR8, UR6 ;  /* 0x0000000600087c82 */ /* 0x000fe40008000000 */
[----:B------:R-:W-:Y:S02]  /*12e0*/  UMOV UR10, UR7 ;  /* 0x00000007000a7c82 */ /* 0x000fe40008000000 */
[----:B------:R-:W-:Y:S01]  /*12f0*/  HGMMA.64x256x8.F32.TF32 R24, gdesc[UR8], RZ, !UPT, gsb0 ;  /* 0x07e00000081879f0 */ /* 0x000fe2000c0028ff */
[----:B------:R-:W-:Y:S02]  /*1300*/  UIADD3 UR8, UR6, 0x2, URZ ;  /* 0x0000000206087890 */ /* 0x000fe4000fffe03f */
[----:B------:R-:W-:Y:S01]  /*1310*/  UIADD3 UR10, UR7, 0x2, URZ ;  /* 0x00000002070a7890 */ /* 0x000fe2000fffe03f */
[----:B------:R-:W-:Y:S01]  /*1320*/  UMOV UR9, 0x40000040 ;  /* 0x4000004000097882 */ /* 0x000fe20000000000 */
[----:B------:R-:W-:Y:S01]  /*1330*/  UMOV UR11, 0x40000040 ;  /* 0x40000040000b7882 */ /* 0x000fe20000000000 */
[----:B------:R-:W-:-:S02]  /*1340*/  WARPGROUP.DEPBAR.LE gsb0, 0x0 ;  /* 0x00008000000079c5 */ /* 0x000fc40000010000 */
[----:B------:R-:W-:-:S15]  /*1350*/  WARPGROUP.ARRIVE ;  /* 0x00000000000079c5 */ /* 0x000fde0000000000 */
[----:B------:R-:W-:-:S05]  /*1360*/  NOP ;  /* 0x0000000000007918 */ /* 0x000fca0000000000 */
[----:B------:R-:W-:Y:S01]  /*1370*/  HGMMA.64x256x8.F32.TF32 R24, gdesc[UR8], R24, gsb0 ;  /* 0x07e00000081879f0 */ /* 0x000fe20008002818 */
[----:B------:R-:W-:Y:S02]  /*1380*/  UIADD3 UR8, UR6, 0x4, URZ ;  /* 0x0000000406087890 */ /* 0x000fe4000fffe03f */
[----:B------:R-:W-:Y:S01]  /*1390*/  UIADD3 UR10, UR7, 0x4, URZ ;  /* 0x00000004070a7890 */ /* 0x000fe2000fffe03f */
[----:B------:R-:W-:Y:S01]  /*13a0*/  UMOV UR9, 0x40000040 ;  /* 0x4000004000097882 */ /* 0x000fe20000000000 */
[----:B------:R-:W-:Y:S01]  /*13b0*/  UMOV UR11, 0x40000040 ;  /* 0x40000040000b7882 */ /* 0x000fe20000000000 */
[----:B------:R-:W-:Y:S02]  /*13c0*/  WARPGROUP.DEPBAR.LE gsb0, 0x0 ;  /* 0x00008000000079c5 */ /* 0x000fe40000010000 */
        /* <DEDUP_REMOVED lines=42> */
[----:B------:R-:W-:Y:S03]  /*1670*/  HGMMA.64x256x8.F32.TF32 R24, gdesc[UR8], R24, gsb0 ;  /* 0x07e00000081879f0 */ /* 0x000fe60008002818 */
[----:B------:R-:W-:Y:S02]  /*1680*/  WARPGROUP.DEPBAR.LE gsb0, 0x0 ;  /* 0x00008000000079c5 */ /* 0x000fe40000010000 */
[----:B------:R-:W-:Y:S05]  /*1690*/  @!P1 BRA `(.L_x_18) ;  /* 0x0000000400a49947 */ /* 0x000fea0003800000 */
[----:B------:R-:W-:-:S04]  /*16a0*/  UIADD3 UR6, UR39, 0x1, URZ ;  /* 0x0000000127067890 */ /* 0x000fc8000fffe03f */
[----:B------:R-:W-:-:S04]  /*16b0*/  UISETP.NE.AND UP0, UPT, UR6, 0x2, UPT ;  /* 0x000000020600788c */ /* 0x000fc8000bf05270 */
[----:B------:R-:W-:Y:S02]  /*16c0*/  USEL UR7, URZ, 0x1, UP0 ;  /* 0x000000013f077887 */ /* 0x000fe40008000000 */
[----:B------:R-:W-:Y:S02]  /*16d0*/  USEL UR6, UR6, URZ, UP0 ;  /* 0x0000003f06067287 */ /* 0x000fe40008000000 */
[----:B------:R-:W-:-:S06]  /*16e0*/  ULOP3.LUT UR7, UR38, UR7, URZ, 0x3c, !UPT ;  /* 0x0000000726077292 */ /* 0x000fcc000f8e3c3f */
[----:B01----:R-:W-:Y:S01]  /*16f0*/  IMAD.U32 R5, RZ, RZ, UR7 ;  /* 0x00000007ff057e24 */ /* 0x003fe2000f8e00ff */
[----:B------:R-:W-:-:S06]  /*1700*/  UMOV UR7, UR39 ;  /* 0x0000002700077c82 */ /* 0x000fcc0008000000 */
.L_x_25:
[----:B01----:R-:W-:Y:S05]  /*1710*/  @!P0 BRA `(.L_x_19) ;  /* 0x0000000000048947 */ /* 0x003fea0003800000 */
[----:B------:R-:W-:Y:S01]  /*1720*/  BPT.TRAP 0x1 ;  /* 0x000000040000795c */ /* 0x000fe20000300000 */
.L_x_19:
[----:B------:R-:W0:Y:S01]  /*1730*/  S2UR UR9, SR_CgaCtaId ;  /* 0x00000000000979c3 */ /* 0x000e220000008800 */
[----:B------:R-:W-:Y:S01]  /*1740*/  UMOV UR8, 0x400 ;  /* 0x0000040000087882 */ /* 0x000fe20000000000 */
[----:B------:R-:W-:Y:S01]  /*1750*/  SHF.L.U32 R3, R5, 0x1f, RZ ;  /* 0x0000001f05037819 */ /* 0x000fe200000006ff */
[----:B0-----:R-:W-:-:S04]  /*1760*/  ULEA UR8, UR9, UR8, 0x18 ;  /* 0x0000000809087291 */ /* 0x001fc8000f8ec03f */
[----:B------:R-:W-:-:S09]  /*1770*/  ULEA UR9, UR6, UR8, 0x3 ;  /* 0x0000000806097291 */ /* 0x000fd2000f8e183f */
[----:B------:R0:W1:Y:S01]  /*1780*/  SYNCS.PHASECHK.TRANS64.TRYWAIT P1, [UR9], R3 ;  /* 0x00000003ff0075a7 */ /* 0x0000620008020149 */
[----:B------:R-:W-:Y:S05]  /*1790*/  @!P0 BRA `(.L_x_20) ;  /* 0x0000000000048947 */ /* 0x000fea0003800000 */
[----:B------:R-:W-:Y:S01]  /*17a0*/  BPT.TRAP 0x1 ;  /* 0x000000040000795c */ /* 0x000fe20000300000 */
.L_x_20:
[----:B-1----:R-:W-:Y:S05]  /*17b0*/  @P1 BRA `(.L_x_21) ;  /* 0x0000000000081947 */ /* 0x002fea0003800000 */
[----:B------:R-:W1:Y:S02]  /*17c0*/  SYNCS.PHASECHK.TRANS64.TRYWAIT P1, [UR9], R3 ;  /* 0x00000003ff0075a7 */ /* 0x000e640008020149 */
[----:B-1----:R-:W-:Y:S05]  /*17d0*/  @!P1 BRA `(.L_x_22) ;  /* 0x000000a0005c9947 */ /* 0x002fea0003800000 */
.L_x_21:
[----:B------:R-:W-:Y:S01]  /*17e0*/  ULEA UR9, UR6, UR4, 0xb ;  /* 0x0000000406097291 */ /* 0x000fe2000f8e583f */
[----:B------:R-:W-:Y:S01]  /*17f0*/  WARPGROUP.ARRIVE ;  /* 0x00000000000079c5 */ /* 0x000fe20000000000 */
[----:B------:R-:W-:Y:S01]  /*1800*/  ULEA UR10, UR6, UR5, 0xc ;  /* 0x00000005060a7291 */ /* 0x000fe2000f8e603f */
[----:B------:R-:W-:Y:S01]  /*1810*/  UMOV UR13, 0x40000040 ;  /* 0x40000040000d7882 */ /* 0x000fe20000000000 */
[----:B------:R-:W-:-:S03]  /*1820*/  UMOV UR15, 0x40000040 ;  /* 0x40000040000f7882 */ /* 0x000fc60000000000 */
[----:B------:R-:W-:Y:S02]  /*1830*/  UMOV UR12, UR9 ;  /* 0x00000009000c7c82 */ /* 0x000fe40008000000 */
[----:B------:R-:W-:Y:S02]  /*1840*/  UMOV UR14, UR10 ;  /* 0x0000000a000e7c82 */ /* 0x000fe40008000000 */
[----:B------:R-:W-:Y:S01]  /*1850*/  HGMMA.64x256x8.F32.TF32 R24, gdesc[UR12], R24, gsb0 ;  /* 0x07e000000c1879f0 */ /* 0x000fe20008002818 */
        /* <DEDUP_REMOVED lines=58> */
[----:B------:R-:W-:Y:S01]  /*1c00*/  BPT.TRAP 0x1 ;  /* 0x000000040000795c */ /* 0x000fe20000300000 */
.L_x_23:
[----:B------:R-:W-:Y:S01]  /*1c10*/  ULEA UR8, UR7, UR8, 0x3 ;  /* 0x0000000807087291 */ /* 0x000fe2000f8e183f */
[----:B------:R-:W-:-:S03]  /*1c20*/  ISETP.GT.U32.AND P1, PT, R19, 0x1, PT ;  /* 0x000000011300780c */ /* 0x000fc60003f24070 */
[----:B------:R-:W-:-:S04]  /*1c30*/  UIADD3 UR8, UR8, 0x10, URZ ;  /* 0x0000001008087890 */ /* 0x000fc8000fffe03f */
[----:B------:R-:W-:-:S09]  /*1c40*/  UPRMT UR8, URZ, 0x654, UR8 ;  /* 0x000006543f087896 */ /* 0x000fd20008000008 */
[----:B------:R-:W-:Y:S01]  /*1c50*/  SYNCS.ARRIVE.TRANS64.RED.A1T0 RZ, [UR8], RZ ;  /* 0x000000ffffff79a7 */ /* 0x000fe20008100408 */
[----:B------:R-:W-:Y:S05]  /*1c60*/  @P1 BRA `(.L_x_24) ;  /* 0x0000000000041947 */ /* 0x000fea0003800000 */
[----:B------:R-:W-:Y:S01]  /*1c70*/  BPT.TRAP 0x1 ;  /* 0x000000040000795c */ /* 0x000fe20000300000 */
.L_x_24:
[----:B------:R-:W-:Y:S01]  /*1c80*/  UIADD3 UR6, UR6, 0x1, URZ ;  /* 0x0000000106067890 */ /* 0x000fe2000fffe03f */
[C---:B------:R-:W-:Y:S01]  /*1c90*/  ISETP.GT.AND P1, PT, R0.reuse, 0x1, PT ;  /* 0x000000010000780c */ /* 0x040fe20003f24270 */
[----:B------:R-:W-:Y:S01]  /*1ca0*/  UIADD3 UR7, UR7, 0x1, URZ ;  /* 0x0000000107077890 */ /* 0x000fe2000fffe03f */
[----:B------:R-:W-:Y:S01]  /*1cb0*/  VIADD R0, R0, 0xffffffff ;  /* 0xffffffff00007836 */ /* 0x000fe20000000000 */
[----:B------:R-:W-:Y:S02]  /*1cc0*/  UISETP.NE.AND UP0, UPT, UR6, 0x2, UPT ;  /* 0x000000020600788c */ /* 0x000fe4000bf05270 */
[----:B------:R-:W-:Y:S02]  /*1cd0*/  UISETP.NE.AND UP1, UPT, UR7, 0x2, UPT ;  /* 0x000000020700788c */ /* 0x000fe4000bf25270 */
[----:B------:R-:W-:Y:S02]  /*1ce0*/  USEL UR8, URZ, 0x1, UP0 ;  /* 0x000000013f087887 */ /* 0x000fe40008000000 */
[----:B------:R-:W-:-:S02]  /*1cf0*/  USEL UR6, UR6, URZ, UP0 ;  /* 0x0000003f06067287 */ /* 0x000fc40008000000 */
[----:B------:R-:W-:Y:S02]  /*1d00*/  USEL UR7, UR7, URZ, UP1 ;  /* 0x0000003f07077287 */ /* 0x000fe40008800000 */
[----:B------:R-:W-:Y:S01]  /*1d10*/  LOP3.LUT R5, R5, UR8, RZ, 0x3c, !PT ;  /* 0x0000000805057c12 */ /* 0x000fe2000f8e3cff */
[----:B------:R-:W-:Y:S09]  /*1d20*/  @P1 BRA `(.L_x_25) ;  /* 0xfffffff800781947 */ /* 0x000ff2000383ffff */
.L_x_18:
[----:B------:R-:W2:Y:S02]  /*1d30*/  LDC R0, c[0x0][0x28c] ;  /* 0x0000a300ff007b82 */ /* 0x000ea40000000800 */
[----:B--2---:R-:W-:-:S13]  /*1d40*/  ISETP.GE.AND P1, PT, R0, 0x1, PT ;  /* 0x000000010000780c */ /* 0x004fda0003f26270 */
[----:B------:R-:W-:Y:S05]  /*1d50*/  @!P1 BRA `(.L_x_26) ;  /* 0x0000000000409947 */ /* 0x000fea0003800000 */
[----:B------:R-:W-:Y:S05]  /*1d60*/  @!P0 BRA `(.L_x_27) ;  /* 0x0000000000048947 */ /* 0x000fea0003800000 */
[----:B------:R-:W-:Y:S01]  /*1d70*/  BPT.TRAP 0x1 ;  /* 0x000000040000795c */ /* 0x000fe20000300000 */
.L_x_27:
[----:B------:R-:W2:Y:S01]  /*1d80*/  S2UR UR6, SR_CgaCtaId ;  /* 0x00000000000679c3 */ /* 0x000ea20000008800 */
[----:B------:R-:W-:Y:S01]  /*1d90*/  UISETP.LT.AND UP0, UPT, UR40, 0x1, UPT ;  /* 0x000000012800788c */ /* 0x000fe2000bf01270 */
[----:B------:R-:W-:Y:S01]  /*1da0*/  ISETP.GT.U32.AND P0, PT, R19, 0x1, PT ;  /* 0x000000011300780c */ /* 0x000fe20003f04070 */
[----:B------:R-:W-:Y:S02]  /*1db0*/  UMOV UR5, 0x400 ;  /* 0x0000040000057882 */ /* 0x000fe40000000000 */
[----:B------:R-:W-:-:S04]  /*1dc0*/  USEL UR4, UR40, 0x1, UP0 ;  /* 0x0000000128047887 */ /* 0x000fc80008000000 */
[----:B------:R-:W-:-:S04]  /*1dd0*/  UIADD3 UR4, UR39, UR40, -UR4 ;  /* 0x0000002827047290 */ /* 0x000fc8000fffe804 */
[----:B------:R-:W-:-:S04]  /*1de0*/  USHF.L.U32 UR4, UR4, 0x3, URZ ;  /* 0x0000000304047899 */ /* 0x000fc8000800063f */
[----:B------:R-:W-:Y:S02]  /*1df0*/  ULOP3.LUT UR4, UR4, 0x8, URZ, 0xc0, !UPT ;  /* 0x0000000804047892 */ /* 0x000fe4000f8ec03f */
[----:B--2---:R-:W-:-:S04]  /*1e00*/  ULEA UR5, UR6, UR5, 0x18 ;  /* 0x0000000506057291 */ /* 0x004fc8000f8ec03f */
[----:B------:R-:W-:-:S04]  /*1e10*/  UIADD3 UR4, UR5, 0x10, UR4 ;  /* 0x0000001005047890 */ /* 0x000fc8000fffe004 */
[----:B------:R-:W-:-:S09]  /*1e20*/  UPRMT UR4, URZ, 0x654, UR4 ;  /* 0x000006543f047896 */ /* 0x000fd20008000004 */
[----:B------:R-:W-:Y:S01]  /*1e30*/  SYNCS.ARRIVE.TRANS64.RED.A1T0 RZ, [UR4], RZ ;  /* 0x000000ffffff79a7 */ /* 0x000fe20008100404 */
[----:B------:R-:W-:Y:S05]  /*1e40*/  @P0 BRA `(.L_x_26) ;  /* 0x0000000000040947 */ /* 0x000fea0003800000 */
[----:B------:R-:W-:Y:S01]  /*1e50*/  BPT.TRAP 0x1 ;  /* 0x000000040000795c */ /* 0x000fe20000300000 */
.L_x_26:
[----:B------:R-:W2:Y:S01]  /*1e60*/  LDC R7, c[0x0][0x288] ;  /* 0x0000a200ff077b82 */ /* 0x000ea20000000800 */
[----:B01----:R-:W-:Y:S01]  /*1e70*/  SHF.R.U32.HI R3, RZ, 0x2, R18 ;  /* 0x00000002ff037819 */ /* 0x003fe20000011612 */
[----:B------:R-:W-:Y:S01]  /*1e80*/  UIADD3 UR39, UR40, UR39, URZ ;  /* 0x0000002728277290 */ /* 0x000fe2000fffe03f */
[C---:B------:R-:W-:Y:S01]  /*1e90*/  LOP3.LUT R4, R18.reuse, 0x60, RZ, 0xc0, !PT ;  /* 0x0000006012047812 */ /* 0x040fe200078ec0ff */
[----:B------:R-:W-:Y:S01]  /*1ea0*/  ULDC UR8, c[0x0][0x284] ;  /* 0x0000a10000087ab9 */ /* 0x000fe20000000800 */
[----:B------:R-:W-:Y:S01]  /*1eb0*/  LOP3.LUT R3, R3, 0x7, RZ, 0xc0, !PT ;  /* 0x0000000703037812 */ /* 0x000fe200078ec0ff */
[----:B------:R-:W-:Y:S01]  /*1ec0*/  USHF.R.U32.HI UR4, URZ, 0x1, UR39 ;  /* 0x000000013f047899 */ /* 0x000fe20008011627 */
[----:B------:R-:W-:Y:S01]  /*1ed0*/  SHF.R.U32.HI R10, RZ, 0x1, R4 ;  /* 0x00000001ff0a7819 */ /* 0x000fe20000011604 */
[----:B------:R-:W-:Y:S01]  /*1ee0*/  IMAD.SHL.U32 R4, R18, 0x2, RZ ;  /* 0x0000000212047824 */ /* 0x000fe200078e00ff */
[----:B------:R-:W-:Y:S01]  /*1ef0*/  LOP3.LUT R0, R22, 0x1, RZ, 0xc0, !PT ;  /* 0x0000000116007812 */ /* 0x000fe200078ec0ff */
[----:B------:R-:W-:Y:S01]  /*1f00*/  ULOP3.LUT UR4, UR4, 0x1, URZ, 0xc0, !UPT ;  /* 0x0000000104047892 */ /* 0x000fe2000f8ec03f */
[----:B------:R-:W-:Y:S01]  /*1f10*/  IADD3 R5, RZ, -R10, -R3 ;  /* 0x8000000aff057210 */ /* 0x000fe20007ffe803 */
[----:B------:R-:W-:Y:S01]  /*1f20*/  UISETP.GT.U32.AND UP1, UPT, UR39, 0x1, UPT ;  /* 0x000000012700788c */ /* 0x000fe2000bf24070 */
[----:B------:R-:W-:Y:S01]  /*1f30*/  LOP3.LUT R9, R4, 0x6, RZ, 0xc0, !PT ;  /* 0x0000000604097812 */ /* 0x000fe200078ec0ff */
[C---:B------:R-:W-:Y:S01]  /*1f40*/  IMAD.SHL.U32 R6, R0.reuse, 0x40, RZ ;  /* 0x0000004000067824 */ /* 0x040fe200078e00ff */
[----:B------:R-:W-:Y:S01]  /*1f50*/  UISETP.NE.U32.AND UP0, UPT, UR4, 0x1, UPT ;  /* 0x000000010400788c */ /* 0x000fe2000bf05070 */
[----:B------:R-:W-:Y:S01]  /*1f60*/  IMAD R11, R0, -0x40, R5 ;  /* 0xffffffc0000b7824 */ /* 0x000fe200078e0205 */
[----:B------:R-:W-:Y:S01]  /*1f70*/  LOP3.LUT R0, R18, 0x3, RZ, 0xc0, !PT ;  /* 0x0000000312007812 */ /* 0x000fe200078ec0ff */
[----:B------:R-:W-:Y:S01]  /*1f80*/  ULDC.64 UR6, c[0x0][0x5d0] ;  /* 0x0001740000067ab9 */ /* 0x000fe20000000a00 */
[----:B------:R-:W-:Y:S01]  /*1f90*/  PRMT R8, R9, 0x6540, R152 ;  /* 0x0000654009087816 */ /* 0x000fe20000000098 */
[----:B------:R-:W-:Y:S01]  /*1fa0*/  IMAD.SHL.U32 R152, R152, 0x100, RZ ;  /* 0x0000010098987824 */ /* 0x000fe200078e00ff */
[----:B------:R-:W-:Y:S01]  /*1fb0*/  SHF.R.S32.HI R21, RZ, 0x1f, R23 ;  /* 0x0000001fff157819 */ /* 0x000fe20000011417 */
[----:B------:R-:W-:Y:S01]  /*1fc0*/  UISETP.LT.U32.AND UP1, UPT, UR40, 0x2, UP1 ;  /* 0x000000022800788c */ /* 0x000fe20008f21070 */
[----:B------:R-:W-:Y:S01]  /*1fd0*/  SHF.R.S32.HI R9, RZ, 0x1f, R8 ;  /* 0x0000001fff097819 */ /* 0x000fe20000011408 */
[----:B--2---:R-:W-:Y:S01]  /*1fe0*/  IMAD R13, R0, -0x2, R7 ;  /* 0xfffffffe000d7824 */ /* 0x004fe200078e0207 */
[----:B------:R-:W-:Y:S01]  /*1ff0*/  ISETP.GE.AND P0, PT, R152, R7, PT ;  /* 0x000000079800720c */ /* 0x000fe20003f06270 */
[----:B------:R-:W-:Y:S01]  /*2000*/  IMAD.SHL.U32 R0, R153, 0x80, RZ ;  /* 0x0000008099007824 */ /* 0x000fe200078e00ff */
[----:B------:R-:W-:Y:S01]  /*2010*/  UISETP.GT.U32.AND UP0, UPT, UR40, 0x1, !UP0 ;  /* 0x000000012800788c */ /* 0x000fe2000c704070 */
[----:B------:R-:W-:Y:S01]  /*2020*/  IMAD R4, R21, UR6, RZ ;  /* 0x0000000615047c24 */ /* 0x000fe2000f8e02ff */
[----:B------:R-:W-:Y:S01]  /*2030*/  LOP3.LUT R3, R6, 0x40, R3, 0xe2, !PT ;  /* 0x0000004006037812 */ /* 0x000fe200078ee203 */
[----:B------:R-:W-:Y:S01]  /*2040*/  USEL UR5, URZ, 0x1, !UP1 ;  /* 0x000000013f057887 */ /* 0x000fe2000c800000 */
[C---:B------:R-:W-:Y:S01]  /*2050*/  ISETP.GE.OR P0, PT, R0.reuse, UR8, P0 ;  /* 0x0000000800007c0c */ /* 0x040fe20008706670 */
[----:B------:R-:W-:Y:S01]  /*2060*/  USEL UR4, URZ, 0x1, !UP0 ;  /* 0x000000013f047887 */ /* 0x000fe2000c000000 */
[----:B------:R-:W-:Y:S01]  /*2070*/  IMAD.WIDE R6, R153, 0x80, RZ ;  /* 0x0000008099067825 */ /* 0x000fe200078e02ff */
[----:B------:R-:W-:Y:S01]  /*2080*/  ULOP3.LUT UR39, UR39, 0x1, URZ, 0xc0, !UPT ;  /* 0x0000000127277892 */ /* 0x000fe2000f8ec03f */
[----:B------:R-:W-:Y:S01]  /*2090*/  IADD3 R0, -R0, UR8, R11 ;  /* 0x0000000800007c10 */ /* 0x000fe2000fffe10b */
[----:B------:R-:W-:Y:S01]  /*20a0*/  ULOP3.LUT UR38, UR4, UR38, UR5, 0x96, !UPT ;  /* 0x0000002604267292 */ /* 0x000fe2000f8e9605 */
[C---:B------:R-:W-:Y:S01]  /*20b0*/  IMAD R15, R23.reuse, UR7, R4 ;  /* 0x00000007170f7c24 */ /* 0x040fe2000f8e0204 */
[----:B------:R-:W-:Y:S01]  /*20c0*/  LOP3.LUT R169, R6, R3, R10, 0xfe, !PT ;  /* 0x0000000306a97212 */ /* 0x000fe200078efe0a */
[----:B------:R-:W-:-:S04]  /*20d0*/  IMAD.WIDE.U32 R4, R23, UR6, R8 ;  /* 0x0000000617047c25 */ /* 0x000fc8000f8e0008 */
[----:B------:R-:W-:Y:S02]  /*20e0*/  IMAD.IADD R5, R5, 0x1, R15 ;  /* 0x0000000105057824 */ /* 0x000fe400078e020f */
[----:B------:R-:W-:Y:S02]  /*20f0*/  IMAD.IADD R3, R13, 0x1, -R152 ;  /* 0x000000010d037824 */ /* 0x000fe400078e0a98 */
[----:B------:R-:W-:Y:S01]  /*2100*/  IMAD.MOV.U32 R153, RZ, RZ, -0x1 ;  /* 0xffffffffff997424 */ /* 0x000fe200078e00ff */
[----:B------:R-:W-:Y:S06]  /*2110*/  @P0 BRA `(.L_x_28) ;  /* 0x0000007800d80947 */ /* 0x000fec0003800000 */
[----:B------:R-:W0:Y:S01]  /*2120*/  LDC.64 R10, c[0x0][0x5c8] ;  /* 0x00017200ff0a7b82 */ /* 0x000e220000000a00 */
[----:B-----5:R-:W-:Y:S01]  /*2130*/  FSETP.NEU.AND P0, PT, R155, RZ, PT ;  /* 0x000000ff9b00720b */ /* 0x020fe20003f0d000 */
[----:B------:R-:W-:Y:S01]  /*2140*/  BSSY B0, `(.L_x_28) ;  /* 0x00007b3000007945 */ /* 0x000fe20003800000 */
[----:B------:R-:W-:-:S04]  /*2150*/  ISETP.GT.AND P1, PT, R3, RZ, PT ;  /* 0x000000ff0300720c */ /* 0x000fc80003f24270 */
[----:B------:R-:W-:Y:S01]  /*2160*/  ISETP.GT.AND P2, PT, R0, RZ, P1 ;  /* 0x000000ff0000720c */ /* 0x000fe20000f44270 */
[-C--:B0-----:R-:W-:Y:S02]  /*2170*/  IMAD R12, R7, R10.reuse, RZ ;  /* 0x0000000a070c7224 */ /* 0x081fe400078e02ff */
[----:B------:R-:W-:-:S04]  /*2180*/  IMAD.WIDE.U32 R162, R169, R10, R4 ;  /* 0x0000000aa9a27225 */ /* 0x000fc800078e0004 */
[----:B------:R-:W-:-:S04]  /*2190*/  IMAD R5, R169, R11, R12 ;  /* 0x0000000ba9057224 */ /* 0x000fc800078e020c */
[----:B------:R-:W-:Y:S01]  /*21a0*/  IMAD.IADD R171, R163, 0x1, R5 ;  /* 0x00000001a3ab7824 */ /* 0x000fe200078e0205 */
[----:B------:R-:W-:Y:S06]  /*21b0*/  @!P0 BRA `(.L_x_29) ;  /* 0x0000005400948947 */ /* 0x000fec0003800000 */
[----:B------:R-:W0:Y:S01]  /*21c0*/  LDC.64 R14, c[0x0][0x5b8] ;  /* 0x00016e00ff0e7b82 */ /* 0x000e220000000a00 */
[----:B------:R-:W-:-:S07]  /*21d0*/  ULDC.64 UR4, c[0x0][0x5c0] ;  /* 0x0001700000047ab9 */ /* 0x000fce0000000a00 */
[----:B------:R-:W1:Y:S08]  /*21e0*/  LDC.64 R166, c[0x0][0x5b0] ;  /* 0x00016c00ffa67b82 */ /* 0x000e700000000a00 */
[----:B------:R-:W2:Y:S01]  /*21f0*/  LDC.64 R12, c[0x0][0x5a8] ;  /* 0x00016a00ff0c7b82 */ /* 0x000ea20000000a00 */
[-C--:B0-----:R-:W-:Y:S02]  /*2200*/  IMAD R4, R21, R14.reuse, RZ ;  /* 0x0000000e15047224 */ /* 0x081fe400078e02ff */
[----:B------:R-:W-:-:S04]  /*2210*/  IMAD.WIDE.U32 R164, R23, R14, R8 ;  /* 0x0000000e17a47225 */ /* 0x000fc800078e0008 */
[----:B------:R-:W-:Y:S02]  /*2220*/  IMAD R161, R23, R15, R4 ;  /* 0x0000000f17a17224 */ /* 0x000fe400078e0204 */
[-C--:B-1----:R-:W-:Y:S02]  /*2230*/  IMAD R6, R7, R166.reuse, RZ ;  /* 0x000000a607067224 */ /* 0x082fe400078e02ff */
[----:B------:R-:W-:Y:S02]  /*2240*/  IMAD.IADD R21, R165, 0x1, R161 ;  /* 0x00000001a5157824 */ /* 0x000fe400078e02a1 */
[----:B------:R-:W-:Y:S02]  /*2250*/  IMAD.MOV.U32 R20, RZ, RZ, R164 ;  /* 0x000000ffff147224 */ /* 0x000fe400078e00a4 */
[C---:B------:R-:W-:Y:S02]  /*2260*/  IMAD R163, R169.reuse, R167, R6 ;  /* 0x000000a7a9a37224 */ /* 0x040fe400078e0206 */
[----:B------:R-:W-:-:S04]  /*2270*/  IMAD.WIDE.U32 R4, R169, R166, R20 ;  /* 0x000000a6a9047225 */ /* 0x000fc800078e0014 */
[----:B------:R-:W-:Y:S01]  /*2280*/  IMAD.IADD R5, R5, 0x1, R163 ;  /* 0x0000000105057824 */ /* 0x000fe200078e02a3 */
[----:B--2---:R-:W-:-:S04]  /*2290*/  LEA R6, P0, R4, R12, 0x2 ;  /* 0x0000000c04067211 */ /* 0x004fc800078010ff */
[----:B------:R-:W-:-:S05]  /*22a0*/  LEA.HI.X R7, R4, R13, R5, 0x2, P0 ;  /* 0x0000000d04077211 */ /* 0x000fca00000f1405 */
[----:B------:R0:W2:Y:S01]  /*22b0*/  @P2 LDG.E.LTC128B R15, desc[UR36][R6.64] ;  /* 0x00000024060f2981 */ /* 0x0000a2000c1e1920 */
[----:B------:R-:W-:Y:S01]  /*22c0*/  IMAD.WIDE.U32 R4, R169, R166, R8 ;  /* 0x000000a6a9047225 */ /* 0x000fe200078e0008 */
[----:B------:R-:W-:Y:S01]  /*22d0*/  ISETP.GT.AND P0, PT, R3, 0x1, PT ;  /* 0x000000010300780c */ /* 0x000fe20003f04270 */
[----:B------:R-:W-:Y:S02]  /*22e0*/  BSSY B1, `(.L_x_30) ;  /* 0x0000013000017945 */ /* 0x000fe40003800000 */
[----:B------:R-:W-:Y:S02]  /*22f0*/  IMAD.IADD R5, R163, 0x1, R5 ;  /* 0x00000001a3057824 */ /* 0x000fe400078e0205 */
[----:B------:R-:W-:Y:S02]  /*2300*/  IMAD.SHL.U32 R158, R166, 0x8, RZ ;  /* 0x00000008a69e7824 */ /* 0x000fe400078e00ff */
[----:B------:R-:W-:Y:S01]  /*2310*/  IMAD.WIDE.U32 R156, R23, R14, R4 ;  /* 0x0000000e179c7225 */ /* 0x000fe200078e0004 */
[----:B------:R-:W-:-:S03]  /*2320*/  LEA R4, P3, R162, UR4, 0x2 ;  /* 0x00000004a2047c11 */ /* 0x000fc6000f8610ff */
[----:B0-----:R-:W-:Y:S01]  /*2330*/  IMAD.IADD R7, R161, 0x1, R157 ;  /* 0x00000001a1077824 */ /* 0x001fe200078e029d */
[----:B------:R-:W-:Y:S02]  /*2340*/  LEA.HI.X R5, R162, UR5, R171, 0x2, P3 ;  /* 0x00000005a2057c11 */ /* 0x000fe400098f14ab */
[----:B------:R-:W-:Y:S02]  /*2350*/  ISETP.GT.AND P3, PT, R0, RZ, P0 ;  /* 0x000000ff0000720c */ /* 0x000fe40000764270 */
[----:B------:R-:W-:-:S04]  /*2360*/  LEA R6, P4, R156, R12, 0x2 ;  /* 0x0000000c9c067211 */ /* 0x000fc800078810ff */
[----:B------:R-:W-:Y:S02]  /*2370*/  LEA.HI.X R7, R156, R13, R7, 0x2, P4 ;  /* 0x0000000d9c077211 */ /* 0x000fe400020f1407 */
[----:B--2---:R-:W-:-:S05]  /*2380*/  LOP3.LUT R152, R15, 0xffffe000, RZ, 0xc0, !PT ;  /* 0xffffe0000f987812 */ /* 0x004fca00078ec0ff */
[----:B------:R-:W-:-:S04]  /*2390*/  FMUL R159, R152, R155 ;  /* 0x0000009b989f7220 */ /* 0x000fc80000400000 */
[----:B------:R-:W-:Y:S01]  /*23a0*/  FFMA R173, R24, R154, R159 ;  /* 0x0000009a18ad7223 */ /* 0x000fe2000000009f */
[----:B------:R-:W-:-:S04]  /*23b0*/  SHF.L.U64.HI R159, R166, 0x3, R167 ;  /* 0x00000003a69f7819 */ /* 0x000fc800000102a7 */
[----:B------:R-:W-:Y:S01]  /*23c0*/  F2FP.TF32.F32.PACK_B R173, R173 ;  /* 0x000000adffad723e */ /* 0x000fe200024050ff */
[----:B------:R-:W-:-:S04]  /*23d0*/  IMAD.WIDE.U32 R158, R169, R166, R158 ;  /* 0x000000a6a99e7225 */ /* 0x000fc800078e009e */
[----:B------:R0:W-:Y:S01]  /*23e0*/  @P2 STG.E desc[UR36][R4.64], R173 ;  /* 0x000000ad04002986 */ /* 0x0001e2000c101924 */
[----:B------:R-:W-:Y:S05]  /*23f0*/  @!P3 BRA `(.L_x_31) ;  /* 0x000000000004b947 */ /* 0x000fea0003800000 */
[----:B------:R1:W5:Y:S02]  /*2400*/  LDG.E.LTC128B R15, desc[UR36][R6.64+0x4] ;  /* 0x00000424060f7981 */ /* 0x000364000c1e1920 */
.L_x_31:
[----:B------:R-:W-:Y:S05]  /*2410*/  BSYNC B1 ;  /* 0x0000000000017941 */ /* 0x000fea0003800000 */
.L_x_30:
[----:B-----5:R-:W-:Y:S01]  /*2420*/  LOP3.LUT R20, R15, 0xffffe000, RZ, 0xc0, !PT ;  /* 0xffffe0000f147812 */ /* 0x020fe200078ec0ff */
[----:B------:R-:W-:Y:S01]  /*2430*/  IMAD.IADD R163, R163, 0x1, R159 ;  /* 0x00000001a3a37824 */ /* 0x000fe200078e029f */
[----:B------:R-:W-:Y:S01]  /*2440*/  IADD3 R164, P2, R164, R158, RZ ;  /* 0x0000009ea4a47210 */ /* 0x000fe20007f5e0ff */
[----:B------:R-:W-:Y:S01]  /*2450*/  IMAD.MOV.U32 R152, RZ, RZ, R15 ;  /* 0x000000ffff987224 */ /* 0x000fe200078e000f */
[----:B------:R-:W-:Y:S01]  /*2460*/  ISETP.GT.AND P1, PT, R0, 0x8, P1 ;  /* 0x000000080000780c */ /* 0x000fe20000f24270 */
[----:B------:R-:W-:Y:S02]  /*2470*/  FMUL R20, R20, R155 ;  /* 0x0000009b14147220 */ /* 0x000fe40000400000 */
[----:B------:R-:W-:Y:S02]  /*2480*/  IMAD.X R21, R163, 0x1, R21, P2 ;  /* 0x00000001a3157824 */ /* 0x000fe400010e0615 */
[----:B------:R-:W-:Y:S01]  /*2490*/  FFMA R157, R25, R154, R20 ;  /* 0x0000009a199d7223 */ /* 0x000fe20000000014 */
[----:B------:R-:W-:-:S04]  /*24a0*/  LEA R20, P2, R164, R12, 0x2 ;  /* 0x0000000ca4147211 */ /* 0x000fc800078410ff */
[----:B------:R-:W-:Y:S02]  /*24b0*/  F2FP.TF32.F32.PACK_B R157, R157 ;  /* 0x0000009dff9d723e */ /* 0x000fe400024050ff */
[----:B------:R-:W-:-:S03]  /*24c0*/  LEA.HI.X R21, R164, R13, R21, 0x2, P2 ;  /* 0x0000000da4157211 */ /* 0x000fc600010f1415 */
[----:B------:R2:W-:Y:S04]  /*24d0*/  @P3 STG.E desc[UR36][R4.64+0x4], R157 ;  /* 0x0000049d04003986 */ /* 0x0005e8000c101924 */
[----:B------:R-:W3:Y:S01]  /*24e0*/  @P1 LDG.E.LTC128B R152, desc[UR36][R20.64] ;  /* 0x0000002414981981 */ /* 0x000ee2000c1e1920 */
[----:B------:R-:W-:Y:S01]  /*24f0*/  IADD3 R8, P2, R8, R158, RZ ;  /* 0x0000009e08087210 */ /* 0x000fe20007f5e0ff */
[----:B------:R-:W-:Y:S01]  /*2500*/  BSSY B1, `(.L_x_32) ;  /* 0x0000011000017945 */ /* 0x000fe20003800000 */
[----:B------:R-:W-:Y:S02]  /*2510*/  SHF.L.U64.HI R11, R10, 0x5, R11 ;  /* 0x000000050a0b7819 */ /* 0x000fe4000001020b */
[----:B------:R-:W-:Y:S01]  /*2520*/  ISETP.GT.AND P0, PT, R0, 0x8, P0 ;  /* 0x000000080000780c */ /* 0x000fe20000704270 */
[----:B------:R-:W-:Y:S01]  /*2530*/  IMAD.X R9, R9, 0x1, R163, P2 ;  /* 0x0000000109097824 */ /* 0x000fe200010e06a3 */
[----:B------:R-:W-:Y:S01]  /*2540*/  LEA R10, P2, R10, R4, 0x5 ;  /* 0x000000040a0a7211 */ /* 0x000fe200078428ff */
[----:B------:R-:W-:-:S04]  /*2550*/  IMAD.WIDE.U32 R14, R23, R14, R8 ;  /* 0x0000000e170e7225 */ /* 0x000fc800078e0008 */
[----:B------:R-:W-:Y:S01]  /*2560*/  IMAD.X R11, R11, 0x1, R5, P2 ;  /* 0x000000010b0b7824 */ /* 0x000fe200010e0605 */
[----:B------:R-:W-:Y:S01]  /*2570*/  LEA R8, P3, R14, R12, 0x2 ;  /* 0x0000000c0e087211 */ /* 0x000fe200078610ff */
[----:B------:R-:W-:-:S05]  /*2580*/  IMAD.IADD R9, R161, 0x1, R15 ;  /* 0x00000001a1097824 */ /* 0x000fca00078e020f */
[----:B------:R-:W-:Y:S02]  /*2590*/  LEA.HI.X R9, R14, R13, R9, 0x2, P3 ;  /* 0x0000000d0e097211 */ /* 0x000fe400018f1409 */
[----:B---3--:R-:W-:-:S05]  /*25a0*/  LOP3.LUT R24, R152, 0xffffe000, RZ, 0xc0, !PT ;  /* 0xffffe00098187812 */ /* 0x008fca00078ec0ff */
[----:B------:R-:W-:-:S04]  /*25b0*/  FMUL R25, R24, R155 ;  /* 0x0000009b18197220 */ /* 0x000fc80000400000 */
[----:B------:R-:W-:-:S05]  /*25c0*/  FFMA R25, R26, R154, R25 ;  /* 0x0000009a1a197223 */ /* 0x000fca0000000019 */
[----:B------:R-:W-:-:S05]  /*25d0*/  F2FP.TF32.F32.PACK_B R25, R25 ;  /* 0x00000019ff19723e */ /* 0x000fca00024050ff */
[----:B------:R2:W-:Y:S01]  /*25e0*/  @P1 STG.E desc[UR36][R10.64], R25 ;  /* 0x000000190a001986 */ /* 0x0005e2000c101924 */
[----:B------:R-:W-:Y:S05]  /*25f0*/  @!P0 BRA `(.L_x_33) ;  /* 0x0000000000048947 */ /* 0x000fea0003800000 */
[----:B------:R3:W5:Y:S02]  /*2600*/  LDG.E.LTC128B R152, desc[UR36][R8.64+0x4] ;  /* 0x0000042408987981 */ /* 0x000764000c1e1920 */
.L_x_33:
[----:B------:R-:W-:Y:S05]  /*2610*/  BSYNC B1 ;  /* 0x0000000000017941 */ /* 0x000fea0003800000 */
.L_x_32:
[----:B-----5:R-:W-:Y:S01]  /*2620*/  LOP3.LUT R12, R152, 0xffffe000, RZ, 0xc0, !PT ;  /* 0xffffe000980c7812 */ /* 0x020fe200078ec0ff */
[----:B------:R-:W-:Y:S01]  /*2630*/  BSSY B1, `(.L_x_34) ;  /* 0x0000009000017945 */ /* 0x000fe20003800000 */
[----:B------:R-:W-:-:S03]  /*2640*/  ISETP.GT.AND P1, PT, R3, 0x8, PT ;  /* 0x000000080300780c */ /* 0x000fc60003f24270 */
[----:B------:R-:W-:Y:S01]  /*2650*/  FMUL R12, R12, R155 ;  /* 0x0000009b0c0c7220 */ /* 0x000fe20000400000 */
[----:B------:R-:W-:-:S03]  /*2660*/  ISETP.GT.AND P2, PT, R0, RZ, P1 ;  /* 0x000000ff0000720c */ /* 0x000fc60000f44270 */
[----:B------:R-:W-:-:S05]  /*2670*/  FFMA R27, R27, R154, R12 ;  /* 0x0000009a1b1b7223 */ /* 0x000fca000000000c */
[----:B------:R-:W-:-:S05]  /*2680*/  F2FP.TF32.F32.PACK_B R27, R27 ;  /* 0x0000001bff1b723e */ /* 0x000fca00024050ff */
[----:B------:R4:W-:Y:S01]  /*2690*/  @P0 STG.E desc[UR36][R10.64+0x4], R27 ;  /* 0x0000041b0a000986 */ /* 0x0009e2000c101924 */
[----:B------:R-:W-:Y:S05]  /*26a0*/  @!P2 BRA `(.L_x_35) ;  /* 0x000000000004a947 */ /* 0x000fea0003800000 */
[----:B------:R0:W5:Y:S02]  /*26b0*/  LDG.E.LTC128B R152, desc[UR36][R6.64+0x20] ;  /* 0x0000202406987981 */ /* 0x000164000c1e1920 */
.L_x_35:
[----:B------:R-:W-:Y:S05]  /*26c0*/  BSYNC B1 ;  /* 0x0000000000017941 */ /* 0x000fea0003800000 */
.L_x_34:
        /* <DEDUP_REMOVED lines=10> */
.L_x_37:
[----:B------:R-:W-:Y:S05]  /*2770*/  BSYNC B1 ;  /* 0x0000000000017941 */ /* 0x000fea0003800000 */
.L_x_36:
[----:B-----5:R-:W-:Y:S01]  /*2780*/  LOP3.LUT R12, R152, 0xffffe000, RZ, 0xc0, !PT ;  /* 0xffffe000980c7812 */ /* 0x020fe200078ec0ff */
[----:B------:R-:W-:Y:S01]  /*2790*/  BSSY B1, `(.L_x_38) ;  /* 0x0000008000017945 */ /* 0x000fe20003800000 */
[----:B------:R-:W-:-:S03]  /*27a0*/  ISETP.GT.AND P1, PT, R0, 0x8, P1 ;  /* 0x000000080000780c */ /* 0x000fc60000f24270 */
[----:B------:R-:W-:-:S04]  /*27b0*/  FMUL R12, R12, R155 ;  /* 0x0000009b0c0c7220 */ /* 0x000fc80000400000 */
[----:B------:R-:W-:-:S05]  /*27c0*/  FFMA R29, R29, R154, R12 ;  /* 0x0000009a1d1d7223 */ /* 0x000fca000000000c */
[----:B------:R-:W-:-:S05]  /*27d0*/  F2FP.TF32.F32.PACK_B R29, R29 ;  /* 0x0000001dff1d723e */ /* 0x000fca00024050ff */
[----:B------:R0:W-:Y:S01]  /*27e0*/  @P3 STG.E desc[UR36][R4.64+0x24], R29 ;  /* 0x0000241d04003986 */ /* 0x0001e2000c101924 */
[----:B------:R-:W-:Y:S05]  /*27f0*/  @!P1 BRA `(.L_x_39) ;  /* 0x0000000000049947 */ /* 0x000fea0003800000 */
[----:B------:R0:W5:Y:S02]  /*2800*/  LDG.E.LTC128B R152, desc[UR36][R8.64+0x20] ;  /* 0x0000202408987981 */ /* 0x000164000c1e1920 */
.L_x_39:
[----:B------:R-:W-:Y:S05]  /*2810*/  BSYNC B1 ;  /* 0x0000000000017941 */ /* 0x000fea0003800000 */
.L_x_38:
[----:B-----5:R-:W-:Y:S01]  /*2820*/  LOP3.LUT R12, R152, 0xffffe000, RZ, 0xc0, !PT ;  /* 0xffffe000980c7812 */ /* 0x020fe200078ec0ff */
[----:B------:R-:W-:Y:S01]  /*2830*/  BSSY B1, `(.L_x_40) ;  /* 0x0000008000017945 */ /* 0x000fe20003800000 */
[----:B------:R-:W-:-:S03]  /*2840*/  ISETP.GT.AND P0, PT, R0, 0x8, P0 ;  /* 0x000000080000780c */ /* 0x000fc60000704270 */
[----:B0-----:R-:W-:-:S04]  /*2850*/  FMUL R13, R12, R155 ;  /* 0x0000009b0c0d7220 */ /* 0x001fc80000400000 */
[----:B------:R-:W-:-:S05]  /*2860*/  FFMA R13, R30, R154, R13 ;  /* 0x0000009a1e0d7223 */ /* 0x000fca000000000d */
[----:B------:R-:W-:-:S05]  /*2870*/  F2FP.TF32.F32.PACK_B R13, R13 ;  /* 0x0000000dff0d723e */ /* 0x000fca00024050ff */
[----:B------:R0:W-:Y:S01]  /*2880*/  @P1 STG.E desc[UR36][R10.64+0x20], R13 ;  /* 0x0000200d0a001986 */ /* 0x0001e2000c101924 */
[----:B------:R-:W-:Y:S05]  /*2890*/  @!P0 BRA `(.L_x_41) ;  /* 0x0000000000048947 */ /* 0x000fea0003800000 */
[----:B------:R0:W5:Y:S02]  /*28a0*/  LDG.E.LTC128B R152, desc[UR36][R8.64+0x24] ;  /* 0x0000242408987981 */ /* 0x000164000c1e1920 */
.L_x_41:
[----:B------:R-:W-:Y:S05]  /*28b0*/  BSYNC B1 ;  /* 0x0000000000017941 */ /* 0x000fea0003800000 */
.L_x_40:
        /* <DEDUP_REMOVED lines=10> */
.L_x_43:
[----:B------:R-:W-:Y:S05]  /*2960*/  BSYNC B1 ;  /* 0x0000000000017941 */ /* 0x000fea0003800000 */
.L_x_42:
[----:B-----5:R-:W-:Y:S01]  /*2970*/  LOP3.LUT R12, R152, 0xffffe000, RZ, 0xc0, !PT ;  /* 0xffffe000980c7812 */ /* 0x020fe200078ec0ff */
[----:B------:R-:W-:Y:S01]  /*2980*/  BSSY B1, `(.L_x_44) ;  /* 0x0000009000017945 */ /* 0x000fe20003800000 */
[----:B------:R-:W-:-:S03]  /*2990*/  ISETP.GT.AND P0, PT, R3, 0x11, PT ;  /* 0x000000110300780c */ /* 0x000fc60003f04270 */
[----:B0-----:R-:W-:Y:S01]  /*29a0*/  FMUL R13, R12, R155 ;  /* 0x0000009b0c0d7220 */ /* 0x001fe20000400000 */
[----:B------:R-:W-:-:S03]  /*29b0*/  ISETP.GT.AND P3, PT, R0, RZ, P0 ;  /* 0x000000ff0000720c */ /* 0x000fc60000764270 */
[----:B------:R-:W-:-:S05]  /*29c0*/  FFMA R13, R32, R154, R13 ;  /* 0x0000009a200d7223 */ /* 0x000fca000000000d */
[----:B------:R-:W-:-:S05]  /*29d0*/  F2FP.TF32.F32.PACK_B R13, R13 ;  /* 0x0000000dff0d723e */ /* 0x000fca00024050ff */
[----:B------:R0:W-:Y:S01]  /*29e0*/  @P2 STG.E desc[UR36][R4.64+0x40], R13 ;  /* 0x0000400d04002986 */ /* 0x0001e2000c101924 */
[----:B------:R-:W-:Y:S05]  /*29f0*/  @!P3 BRA `(.L_x_45) ;  /* 0x000000000004b947 */ /* 0x000fea0003800000 */
[----:B------:R0:W5:Y:S02]  /*2a00*/  LDG.E.LTC128B R152, desc[UR36][R6.64+0x44] ;  /* 0x0000442406987981 */ /* 0x000164000c1e1920 */
.L_x_45:
[----:B------:R-:W-:Y:S05]  /*2a10*/  BSYNC B1 ;  /* 0x0000000000017941 */ /* 0x000fea0003800000 */
.L_x_44:
        /* <DEDUP_REMOVED lines=9> */
.L_x_47:
[----:B------:R-:W-:Y:S05]  /*2ab0*/  BSYNC B1 ;  /* 0x0000000000017941 */ /* 0x000fea0003800000 */
.L_x_46:
        /* <DEDUP_REMOVED lines=9> */
.L_x_49:
[----:B------:R-:W-:Y:S05]  /*2b50*/  BSYNC B1 ;  /* 0x0000000000017941 */ /* 0x000fea0003800000 */
.L_x_48:
        /* <DEDUP_REMOVED lines=10> */
.L_x_51:
[----:B------:R-:W-:Y:S05]  /*2c00*/  BSYNC B1 ;  /* 0x0000000000017941 */ /* 0x000fea0003800000 */
.L_x_50:
        /* <DEDUP_REMOVED lines=10> */
.L_x_53:
[----:B------:R-:W-:Y:S05]  /*2cb0*/  BSYNC B1 ;  /* 0x0000000000017941 */ /* 0x000fea0003800000 */
.L_x_52:
        /* <DEDUP_REMOVED lines=9> */
.L_x_55:
[----:B------:R-:W-:Y:S05]  /*2d50*/  BSYNC B1 ;  /* 0x0000000000017941 */ /* 0x000fea0003800000 */
.L_x_54:
        /* <DEDUP_REMOVED lines=9> */
.L_x_57:
[----:B------:R-:W-:Y:S05]  /*2df0*/  BSYNC B1 ;  /* 0x0000000000017941 */ /* 0x000fea0003800000 */
.L_x_56:
        /* <DEDUP_REMOVED lines=10> */
.L_x_59:
[----:B------:R-:W-:Y:S05]  /*2ea0*/  BSYNC B1 ;  /* 0x0000000000017941 */ /* 0x000fea0003800000 */
.L_x_58:
        /* <DEDUP_REMOVED lines=10> */
.L_x_61:
[----:B------:R-:W-:Y:S05]  /*2f50*/  BSYNC B1 ;  /* 0x0000000000017941 */ /* 0x000fea0003800000 */
.L_x_60:
        /* <DEDUP_REMOVED lines=9> */
.L_x_63:
[----:B------:R-:W-:Y:S05]  /*2ff0*/  BSYNC B1 ;  /* 0x0000000000017941 */ /* 0x000fea0003800000 */
.L_x_62:
        /* <DEDUP_REMOVED lines=9> */
.L_x_65:
[----:B------:R-:W-:Y:S05]  /*3090*/  BSYNC B1 ;  /* 0x0000000000017941 */ /* 0x000fea0003800000 */
.L_x_64:
        /* <DEDUP_REMOVED lines=10> */
.L_x_67:
[----:B------:R-:W-:Y:S05]  /*3140*/  BSYNC B1 ;  /* 0x0000000000017941 */ /* 0x000fea0003800000 */
.L_x_66:
        /* <DEDUP_REMOVED lines=10> */
.L_x_69:
[----:B------:R-:W-:Y:S05]  /*31f0*/  BSYNC B1 ;  /* 0x0000000000017941 */ /* 0x000fea0003800000 */
.L_x_68:
        /* <DEDUP_REMOVED lines=9> */
.L_x_71:
[----:B------:R-:W-:Y:S05]  /*3290*/  BSYNC B1 ;  /* 0x0000000000017941 */ /* 0x000fea0003800000 */
.L_x_70:
        /* <DEDUP_REMOVED lines=9> */
.L_x_73:
[----:B------:R-:W-:Y:S05]  /*3330*/  BSYNC B1 ;  /* 0x0000000000017941 */ /* 0x000fea0003800000 */
.L_x_72:
        /* <DEDUP_REMOVED lines=10> */
.L_x_75:
[----:B------:R-:W-:Y:S05]  /*33e0*/  BSYNC B1 ;  /* 0x0000000000017941 */ /* 0x000fea0003800000 */
.L_x_74:
        /* <DEDUP_REMOVED lines=10> */
.L_x_77:
[----:B------:R-:W-:Y:S05]  /*3490*/  BSYNC B1 ;  /* 0x0000000000017941 */ /* 0x000fea0003800000 */
.L_x_76:
        /* <DEDUP_REMOVED lines=9> */
.L_x_79:
[----:B------:R-:W-:Y:S05]  /*3530*/  BSYNC B1 ;  /* 0x0000000000017941 */ /* 0x000fea0003800000 */
.L_x_78:
        /* <DEDUP_REMOVED lines=9> */
.L_x_81:
[----:B------:R-:W-:Y:S05]  /*35d0*/  BSYNC B1 ;  /* 0x0000000000017941 */ /* 0x000fea0003800000 */
.L_x_80:
        /* <DEDUP_REMOVED lines=10> */
.L_x_83:
[----:B------:R-:W-:Y:S05]  /*3680*/  BSYNC B1 ;  /* 0x0000000000017941 */ /* 0x000fea0003800000 */
.L_x_82:
        /* <DEDUP_REMOVED lines=10> */
.L_x_85:
[----:B------:R-:W-:Y:S05]  /*3730*/  BSYNC B1 ;  /* 0x0000000000017941 */ /* 0x000fea0003800000 */
.L_x_84:
        /* <DEDUP_REMOVED lines=9> */
.L_x_87:
[----:B------:R-:W-:Y:S05]  /*37d0*/  BSYNC B1 ;  /* 0x0000000000017941 */ /* 0x000fea0003800000 */
.L_x_86:
        /* <DEDUP_REMOVED lines=9> */
.L_x_89:
[----:B------:R-:W-:Y:S05]  /*3870*/  BSYNC B1 ;  /* 0x0000000000017941 */ /* 0x000fea0003800000 */
.L_x_88:
        /* <DEDUP_REMOVED lines=10> */
.L_x_91:
[----:B------:R-:W-:Y:S05]  /*3920*/  BSYNC B1 ;  /* 0x0000000000017941 */ /* 0x000fea0003800000 */
.L_x_90:
        /* <DEDUP_REMOVED lines=10> */
.L_x_93:
[----:B------:R-:W-:Y:S05]  /*39d0*/  BSYNC B1 ;  /* 0x0000000000017941 */ /* 0x000fea0003800000 */
.L_x_92:
        /* <DEDUP_REMOVED lines=9> */
.L_x_95:
[----:B------:R-:W-:Y:S05]  /*3a70*/  BSYNC B1 ;  /* 0x0000000000017941 */ /* 0x000fea0003800000 */
.L_x_94:
        /* <DEDUP_REMOVED lines=9> */
.L_x_97:
[----:B------:R-:W-:Y:S05]  /*3b10*/  BSYNC B1 ;  /* 0x0000000000017941 */ /* 0x000fea0003800000 */
.L_x_96:
        /* <DEDUP_REMOVED lines=10> */
.L_x_99:
[----:B------:R-:W-:Y:S05]  /*3bc0*/  BSYNC B1 ;  /* 0x0000000000017941 */ /* 0x000fea0003800000 */
.L_x_98:
        /* <DEDUP_REMOVED lines=10> */
.L_x_101:
[----:B------:R-:W-:Y:S05]  /*3c70*/  BSYNC B1 ;  /* 0x0000000000017941 */ /* 0x000fea0003800000 */
.L_x_100:
        /* <DEDUP_REMOVED lines=9> */
.L_x_103:
[----:B------:R-:W-:Y:S05]  /*3d10*/  BSYNC B1 ;  /* 0x0000000000017941 */ /* 0x000fea0003800000 */
.L_x_102:
        /* <DEDUP_REMOVED lines=9> */
.L_x_105:
[----:B------:R-:W-:Y:S05]  /*3db0*/  BSYNC B1 ;  /* 0x0000000000017941 */ /* 0x000fea0003800000 */
.L_x_104:
        /* <DEDUP_REMOVED lines=10> */
.L_x_107:
[----:B------:R-:W-:Y:S05]  /*3e60*/  BSYNC B1 ;  /* 0x0000000000017941 */ /* 0x000fea0003800000 */
.L_x_106:
        /* <DEDUP_REMOVED lines=10> */
.L_x_109:
[----:B------:R-:W-:Y:S05]  /*3f10*/  BSYNC B1 ;  /* 0x0000000000017941 */ /* 0x000fea0003800000 */
.L_x_108:
        /* <DEDUP_REMOVED lines=9> */
.L_x_111:
[----:B------:R-:W-:Y:S05]  /*3fb0*/  BSYNC B1 ;  /* 0x0000000000017941 */ /* 0x000fea0003800000 */
.L_x_110:
        /* <DEDUP_REMOVED lines=9> */
.L_x_113:
[----:B------:R-:W-:Y:S05]  /*4050*/  BSYNC B1 ;  /* 0x0000000000017941 */ /* 0x000fea0003800000 */
.L_x_112:
        /* <DEDUP_REMOVED lines=10> */
.L_x_115:
[----:B------:R-:W-:Y:S05]  /*4100*/  BSYNC B1 ;  /* 0x0000000000017941 */ /* 0x000fea0003800000 */
.L_x_114:
        /* <DEDUP_REMOVED lines=10> */
.L_x_117:
[----:B------:R-:W-:Y:S05]  /*41b0*/  BSYNC B1 ;  /* 0x0000000000017941 */ /* 0x000fea0003800000 */
.L_x_116:
        /* <DEDUP_REMOVED lines=9> */
.L_x_119:
[----:B------:R-:W-:Y:S05]  /*4250*/  BSYNC B1 ;  /* 0x0000000000017941 */ /* 0x000fea0003800000 */
.L_x_118:
        /* <DEDUP_REMOVED lines=9> */
.L_x_121:
[----:B------:R-:W-:Y:S05]  /*42f0*/  BSYNC B1 ;  /* 0x0000000000017941 */ /* 0x000fea0003800000 */
.L_x_120:
        /* <DEDUP_REMOVED lines=10> */
.L_x_123:
[----:B------:R-:W-:Y:S05]  /*43a0*/  BSYNC B1 ;  /* 0x0000000000017941 */ /* 0x000fea0003800000 */
.L_x_122:
        /* <DEDUP_REMOVED lines=10> */
.L_x_125:
[----:B------:R-:W-:Y:S05]  /*4450*/  BSYNC B1 ;  /* 0x0000000000017941 */ /* 0x000fea0003800000 */
.L_x_124:
        /* <DEDUP_REMOVED lines=9> */
.L_x_127:
[----:B------:R-:W-:Y:S05]  /*44f0*/  BSYNC B1 ;  /* 0x0000000000017941 */ /* 0x000fea0003800000 */
.L_x_126:
        /* <DEDUP_REMOVED lines=9> */
.L_x_129:
[----:B------:R-:W-:Y:S05]  /*4590*/  BSYNC B1 ;  /* 0x0000000000017941 */ /* 0x000fea0003800000 */
.L_x_128:
        /* <DEDUP_REMOVED lines=10> */
.L_x_131:
[----:B------:R-:W-:Y:S05]  /*4640*/  BSYNC B1 ;  /* 0x0000000000017941 */ /* 0x000fea0003800000 */
.L_x_130:
        /* <DEDUP_REMOVED lines=10> */
.L_x_133:
[----:B------:R-:W-:Y:S05]  /*46f0*/  BSYNC B1 ;  /* 0x0000000000017941 */ /* 0x000fea0003800000 */
.L_x_132:
        /* <DEDUP_REMOVED lines=9> */
.L_x_135:
[----:B------:R-:W-:Y:S05]  /*4790*/  BSYNC B1 ;  /* 0x0000000000017941 */ /* 0x000fea0003800000 */
.L_x_134:
        /* <DEDUP_REMOVED lines=9> */
.L_x_137:
[----:B------:R-:W-:Y:S05]  /*4830*/  BSYNC B1 ;  /* 0x0000000000017941 */ /* 0x000fea0003800000 */
.L_x_136:
        /* <DEDUP_REMOVED lines=10> */
.L_x_139:
[----:B------:R-:W-:Y:S05]  /*48e0*/  BSYNC B1 ;  /* 0x0000000000017941 */ /* 0x000fea0003800000 */
.L_x_138:
        /* <DEDUP_REMOVED lines=10> */
.L_x_141:
[----:B------:R-:W-:Y:S05]  /*4990*/  BSYNC B1 ;  /* 0x0000000000017941 */ /* 0x000fea0003800000 */
.L_x_140:
        /* <DEDUP_REMOVED lines=9> */
.L_x_143:
[----:B------:R-:W-:Y:S05]  /*4a30*/  BSYNC B1 ;  /* 0x0000000000017941 */ /* 0x000fea0003800000 */
.L_x_142:
        /* <DEDUP_REMOVED lines=9> */
.L_x_145:
[----:B------:R-:W-:Y:S05]  /*4ad0*/  BSYNC B1 ;  /* 0x0000000000017941 */ /* 0x000fea0003800000 */
.L_x_144:
        /* <DEDUP_REMOVED lines=10> */
.L_x_147:
[----:B------:R-:W-:Y:S05]  /*4b80*/  BSYNC B1 ;  /* 0x0000000000017941 */ /* 0x000fea0003800000 */
.L_x_146:
        /* <DEDUP_REMOVED lines=10> */
.L_x_149:
[----:B------:R-:W-:Y:S05]  /*4c30*/  BSYNC B1 ;  /* 0x0000000000017941 */ /* 0x000fea0003800000 */
.L_x_148:
        /* <DEDUP_REMOVED lines=9> */
.L_x_151:
[----:B------:R-:W-:Y:S05]  /*4cd0*/  BSYNC B1 ;  /* 0x0000000000017941 */ /* 0x000fea0003800000 */
.L_x_150:
        /* <DEDUP_REMOVED lines=9> */
.L_x_153:
[----:B------:R-:W-:Y:S05]  /*4d70*/  BSYNC B1 ;  /* 0x0000000000017941 */ /* 0x000fea0003800000 */
.L_x_152:
        /* <DEDUP_REMOVED lines=10> */
.L_x_155:
[----:B------:R-:W-:Y:S05]  /*4e20*/  BSYNC B1 ;  /* 0x0000000000017941 */ /* 0x000fea0003800000 */
.L_x_154:
        /* <DEDUP_REMOVED lines=10> */
.L_x_157:
[----:B------:R-:W-:Y:S05]  /*4ed0*/  BSYNC B1 ;  /* 0x0000000000017941 */ /* 0x000fea0003800000 */
.L_x_156:
        /* <DEDUP_REMOVED lines=9> */
.L_x_159:
[----:B------:R-:W-:Y:S05]  /*4f70*/  BSYNC B1 ;  /* 0x0000000000017941 */ /* 0x000fea0003800000 */
.L_x_158:
        /* <DEDUP_REMOVED lines=9> */
.L_x_161:
[----:B------:R-:W-:Y:S05]  /*5010*/  BSYNC B1 ;  /* 0x0000000000017941 */ /* 0x000fea0003800000 */
.L_x_160:
        /* <DEDUP_REMOVED lines=10> */
.L_x_163:
[----:B------:R-:W-:Y:S05]  /*50c0*/  BSYNC B1 ;  /* 0x0000000000017941 */ /* 0x000fea0003800000 */
.L_x_162:
        /* <DEDUP_REMOVED lines=10> */
.L_x_165:
[----:B------:R-:W-:Y:S05]  /*5170*/  BSYNC B1 ;  /* 0x0000000000017941 */ /* 0x000fea0003800000 */
.L_x_164:
        /* <DEDUP_REMOVED lines=9> */
.L_x_167:
[----:B------:R-:W-:Y:S05]  /*5210*/  BSYNC B1 ;  /* 0x0000000000017941 */ /* 0x000fea0003800000 */
.L_x_166:
        /* <DEDUP_REMOVED lines=9> */
.L_x_169:
[----:B------:R-:W-:Y:S05]  /*52b0*/  BSYNC B1 ;  /* 0x0000000000017941 */ /* 0x000fea0003800000 */
.L_x_168:
        /* <DEDUP_REMOVED lines=10> */
.L_x_171:
[----:B------:R-:W-:Y:S05]  /*5360*/  BSYNC B1 ;  /* 0x0000000000017941 */ /* 0x000fea0003800000 */
.L_x_170:
        /* <DEDUP_REMOVED lines=10> */
.L_x_173:
[----:B------:R-:W-:Y:S05]  /*5410*/  BSYNC B1 ;  /* 0x0000000000017941 */ /* 0x000fea0003800000 */
.L_x_172:
        /* <DEDUP_REMOVED lines=9> */
.L_x_175:
[----:B------:R-:W-:Y:S05]  /*54b0*/  BSYNC B1 ;  /* 0x0000000000017941 */ /* 0x000fea0003800000 */
.L_x_174:
        /* <DEDUP_REMOVED lines=9> */
.L_x_177:
[----:B------:R-:W-:Y:S05]  /*5550*/  BSYNC B1 ;  /* 0x0000000000017941 */ /* 0x000fea0003800000 */
.L_x_176:
        /* <DEDUP_REMOVED lines=10> */
.L_x_179:
[----:B------:R-:W-:Y:S05]  /*5600*/  BSYNC B1 ;  /* 0x0000000000017941 */ /* 0x000fea0003800000 */
.L_x_178:
        /* <DEDUP_REMOVED lines=10> */
.L_x_181:
[----:B------:R-:W-:Y:S05]  /*56b0*/  BSYNC B1 ;  /* 0x0000000000017941 */ /* 0x000fea0003800000 */
.L_x_180:
        /* <DEDUP_REMOVED lines=9> */
.L_x_183:
[----:B------:R-:W-:Y:S05]  /*5750*/  BSYNC B1 ;  /* 0x0000000000017941 */ /* 0x000fea0003800000 */
.L_x_182:
        /* <DEDUP_REMOVED lines=9> */
.L_x_185:
[----:B------:R-:W-:Y:S05]  /*57f0*/  BSYNC B1 ;  /* 0x0000000000017941 */ /* 0x000fea0003800000 */
.L_x_184:
        /* <DEDUP_REMOVED lines=10> */
.L_x_187:
[----:B------:R-:W-:Y:S05]  /*58a0*/  BSYNC B1 ;  /* 0x0000000000017941 */ /* 0x000fea0003800000 */
.L_x_186:
        /* <DEDUP_REMOVED lines=10> */
.L_x_189:
[----:B------:R-:W-:Y:S05]  /*5950*/  BSYNC B1 ;  /* 0x0000000000017941 */ /* 0x000fea0003800000 */
.L_x_188:
        /* <DEDUP_REMOVED lines=9> */
.L_x_191:
[----:B------:R-:W-:Y:S05]  /*59f0*/  BSYNC B1 ;  /* 0x0000000000017941 */ /* 0x000fea0003800000 */
.L_x_190:
        /* <DEDUP_REMOVED lines=9> */
.L_x_193:
[----:B------:R-:W-:Y:S05]  /*5a90*/  BSYNC B1 ;  /* 0x0000000000017941 */ /* 0x000fea0003800000 */
.L_x_192:
        /* <DEDUP_REMOVED lines=10> */
.L_x_195:
[----:B------:R-:W-:Y:S05]  /*5b40*/  BSYNC B1 ;  /* 0x0000000000017941 */ /* 0x000fea0003800000 */
.L_x_194:
        /* <DEDUP_REMOVED lines=10> */
.L_x_197:
[----:B------:R-:W-:Y:S05]  /*5bf0*/  BSYNC B1 ;  /* 0x0000000000017941 */ /* 0x000fea0003800000 */
.L_x_196:
        /* <DEDUP_REMOVED lines=9> */
.L_x_199:
[----:B------:R-:W-:Y:S05]  /*5c90*/  BSYNC B1 ;  /* 0x0000000000017941 */ /* 0x000fea0003800000 */
.L_x_198:
        /* <DEDUP_REMOVED lines=9> */
.L_x_201:
[----:B------:R-:W-:Y:S05]  /*5d30*/  BSYNC B1 ;  /* 0x0000000000017941 */ /* 0x000fea0003800000 */
.L_x_200:
        /* <DEDUP_REMOVED lines=10> */
.L_x_203:
[----:B------:R-:W-:Y:S05]  /*5de0*/  BSYNC B1 ;  /* 0x0000000000017941 */ /* 0x000fea0003800000 */
.L_x_202:
        /* <DEDUP_REMOVED lines=10> */
.L_x_205:
[----:B------:R-:W-:Y:S05]  /*5e90*/  BSYNC B1 ;  /* 0x0000000000017941 */ /* 0x000fea0003800000 */
.L_x_204:
        /* <DEDUP_REMOVED lines=9> */
.L_x_207:
[----:B------:R-:W-:Y:S05]  /*5f30*/  BSYNC B1 ;  /* 0x0000000000017941 */ /* 0x000fea0003800000 */
.L_x_206:
        /* <DEDUP_REMOVED lines=9> */
.L_x_209:
[----:B------:R-:W-:Y:S05]  /*5fd0*/  BSYNC B1 ;  /* 0x0000000000017941 */ /* 0x000fea0003800000 */
.L_x_208:
        /* <DEDUP_REMOVED lines=10> */
.L_x_211:
[----:B------:R-:W-:Y:S05]  /*6080*/  BSYNC B1 ;  /* 0x0000000000017941 */ /* 0x000fea0003800000 */
.L_x_210:
        /* <DEDUP_REMOVED lines=10> */
.L_x_213:
[----:B------:R-:W-:Y:S05]  /*6130*/  BSYNC B1 ;  /* 0x0000000000017941 */ /* 0x000fea0003800000 */
.L_x_212:
        /* <DEDUP_REMOVED lines=9> */
.L_x_215:
[----:B------:R-:W-:Y:S05]  /*61d0*/  BSYNC B1 ;  /* 0x0000000000017941 */ /* 0x000fea0003800000 */
.L_x_214:
        /* <DEDUP_REMOVED lines=9> */
.L_x_217:
[----:B------:R-:W-:Y:S05]  /*6270*/  BSYNC B1 ;  /* 0x0000000000017941 */ /* 0x000fea0003800000 */
.L_x_216:
        /* <DEDUP_REMOVED lines=10> */
.L_x_219:
[----:B------:R-:W-:Y:S05]  /*6320*/  BSYNC B1 ;  /* 0x0000000000017941 */ /* 0x000fea0003800000 */
.L_x_218:
        /* <DEDUP_REMOVED lines=10> */
.L_x_221:
[----:B------:R-:W-:Y:S05]  /*63d0*/  BSYNC B1 ;  /* 0x0000000000017941 */ /* 0x000fea0003800000 */
.L_x_220:
        /* <DEDUP_REMOVED lines=9> */
.L_x_223:
[----:B------:R-:W-:Y:S05]  /*6470*/  BSYNC B1 ;  /* 0x0000000000017941 */ /* 0x000fea0003800000 */
.L_x_222:
        /* <DEDUP_REMOVED lines=9> */
.L_x_225:
[----:B------:R-:W-:Y:S05]  /*6510*/  BSYNC B1 ;  /* 0x0000000000017941 */ /* 0x000fea0003800000 */
.L_x_224:
        /* <DEDUP_REMOVED lines=10> */
.L_x_227:
[----:B------:R-:W-:Y:S05]  /*65c0*/  BSYNC B1 ;  /* 0x0000000000017941 */ /* 0x000fea0003800000 */
.L_x_226:
        /* <DEDUP_REMOVED lines=10> */
.L_x_229:
[----:B------:R-:W-:Y:S05]  /*6670*/  BSYNC B1 ;  /* 0x0000000000017941 */ /* 0x000fea0003800000 */
.L_x_228:
        /* <DEDUP_REMOVED lines=9> */
.L_x_231:
[----:B------:R-:W-:Y:S05]  /*6710*/  BSYNC B1 ;  /* 0x0000000000017941 */ /* 0x000fea0003800000 */
.L_x_230:
        /* <DEDUP_REMOVED lines=9> */
.L_x_233:
[----:B------:R-:W-:Y:S05]  /*67b0*/  BSYNC B1 ;  /* 0x0000000000017941 */ /* 0x000fea0003800000 */
.L_x_232:
        /* <DEDUP_REMOVED lines=10> */
.L_x_235:
[----:B------:R-:W-:Y:S05]  /*6860*/  BSYNC B1 ;  /* 0x0000000000017941 */ /* 0x000fea0003800000 */
.L_x_234:
        /* <DEDUP_REMOVED lines=10> */
.L_x_237:
[----:B------:R-:W-:Y:S05]  /*6910*/  BSYNC B1 ;  /* 0x0000000000017941 */ /* 0x000fea0003800000 */
.L_x_236:
        /* <DEDUP_REMOVED lines=9> */
.L_x_239:
[----:B------:R-:W-:Y:S05]  /*69b0*/  BSYNC B1 ;  /* 0x0000000000017941 */ /* 0x000fea0003800000 */
.L_x_238:
        /* <DEDUP_REMOVED lines=9> */
.L_x_241:
[----:B------:R-:W-:Y:S05]  /*6a50*/  BSYNC B1 ;  /* 0x0000000000017941 */ /* 0x000fea0003800000 */
.L_x_240:
        /* <DEDUP_REMOVED lines=10> */
.L_x_243:
[----:B------:R-:W-:Y:S05]  /*6b00*/  BSYNC B1 ;  /* 0x0000000000017941 */ /* 0x000fea0003800000 */
.L_x_242:
        /* <DEDUP_REMOVED lines=10> */
.L_x_245:
[----:B------:R-:W-:Y:S05]  /*6bb0*/  BSYNC B1 ;  /* 0x0000000000017941 */ /* 0x000fea0003800000 */
.L_x_244:
        /* <DEDUP_REMOVED lines=9> */
.L_x_247:
[----:B------:R-:W-:Y:S05]  /*6c50*/  BSYNC B1 ;  /* 0x0000000000017941 */ /* 0x000fea0003800000 */
.L_x_246:
        /* <DEDUP_REMOVED lines=9> */
.L_x_249:
[----:B------:R-:W-:Y:S05]  /*6cf0*/  BSYNC B1 ;  /* 0x0000000000017941 */ /* 0x000fea0003800000 */
.L_x_248:
        /* <DEDUP_REMOVED lines=10> */
.L_x_251:
[----:B------:R-:W-:Y:S05]  /*6da0*/  BSYNC B1 ;  /* 0x0000000000017941 */ /* 0x000fea0003800000 */
.L_x_250:
        /* <DEDUP_REMOVED lines=10> */
.L_x_253:
[----:B------:R-:W-:Y:S05]  /*6e50*/  BSYNC B1 ;  /* 0x0000000000017941 */ /* 0x000fea0003800000 */
.L_x_252:
        /* <DEDUP_REMOVED lines=9> */
.L_x_255:
[----:B------:R-:W-:Y:S05]  /*6ef0*/  BSYNC B1 ;  /* 0x0000000000017941 */ /* 0x000fea0003800000 */
.L_x_254:
        /* <DEDUP_REMOVED lines=9> */
.L_x_257:
[----:B------:R-:W-:Y:S05]  /*6f90*/  BSYNC B1 ;  /* 0x0000000000017941 */ /* 0x000fea0003800000 */
.L_x_256:
        /* <DEDUP_REMOVED lines=10> */
.L_x_259:
[----:B------:R-:W-:Y:S05]  /*7040*/  BSYNC B1 ;  /* 0x0000000000017941 */ /* 0x000fea0003800000 */
.L_x_258:
        /* <DEDUP_REMOVED lines=10> */
.L_x_261:
[----:B------:R-:W-:Y:S05]  /*70f0*/  BSYNC B1 ;  /* 0x0000000000017941 */ /* 0x000fea0003800000 */
.L_x_260:
        /* <DEDUP_REMOVED lines=9> */
.L_x_263:
[----:B------:R-:W-:Y:S05]  /*7190*/  BSYNC B1 ;  /* 0x0000000000017941 */ /* 0x000fea0003800000 */
.L_x_262:
        /* <DEDUP_REMOVED lines=9> */
.L_x_265:
[----:B------:R-:W-:Y:S05]  /*7230*/  BSYNC B1 ;  /* 0x0000000000017941 */ /* 0x000fea0003800000 */
.L_x_264:
        /* <DEDUP_REMOVED lines=10> */
.L_x_267:
[----:B------:R-:W-:Y:S05]  /*72e0*/  BSYNC B1 ;  /* 0x0000000000017941 */ /* 0x000fea0003800000 */
.L_x_266:
        /* <DEDUP_REMOVED lines=10> */
.L_x_269:
[----:B------:R-:W-:Y:S05]  /*7390*/  BSYNC B1 ;  /* 0x0000000000017941 */ /* 0x000fea0003800000 */
.L_x_268:
        /* <DEDUP_REMOVED lines=9> */
.L_x_271:
[----:B------:R-:W-:Y:S05]  /*7430*/  BSYNC B1 ;  /* 0x0000000000017941 */ /* 0x000fea0003800000 */
.L_x_270:
        /* <DEDUP_REMOVED lines=9> */
.L_x_273:
[----:B------:R-:W-:Y:S05]  /*74d0*/  BSYNC B1 ;  /* 0x0000000000017941 */ /* 0x000fea0003800000 */
.L_x_272:
        /* <DEDUP_REMOVED lines=10> */
.L_x_275:
[----:B------:R-:W-:Y:S05]  /*7580*/  BSYNC B1 ;  /* 0x0000000000017941 */ /* 0x000fea0003800000 */
.L_x_274:
        /* <DEDUP_REMOVED lines=10> */
.L_x_277:
[----:B------:R-:W-:Y:S05]  /*7630*/  BSYNC B1 ;  /* 0x0000000000017941 */ /* 0x000fea0003800000 */
.L_x_276:
[----:B01---5:R-:W-:Y:S01]  /*7640*/  LOP3.LUT R6, R152, 0xffffe000, RZ, 0xc0, !PT ;  /* 0xffffe00098067812 */ /* 0x023fe200078ec0ff */
        /* <DEDUP_REMOVED lines=8> */
.L_x_279:
[----:B------:R-:W-:Y:S05]  /*76d0*/  BSYNC B1 ;  /* 0x0000000000017941 */ /* 0x000fea0003800000 */
.L_x_278:
[----:B0-2--5:R-:W-:Y:S01]  /*76e0*/  LOP3.LUT R4, R152, 0xffffe000, RZ, 0xc0, !PT ;  /* 0xffffe00098047812 */ /* 0x025fe200078ec0ff */
[----:B------:R-:W-:Y:S01]  /*76f0*/  @P1 IMAD.MOV.U32 R5, RZ, RZ, R11 ;  /* 0x000000ffff051224 */ /* 0x000fe200078e000b */
[----:B------:R-:W-:Y:S01]  /*7700*/  ISETP.GT.AND P0, PT, R0, 0x8, P0 ;  /* 0x000000080000780c */ /* 0x000fe20000704270 */
[----:B------:R-:W-:Y:S02]  /*7710*/  BSSY B1, `(.L_x_280) ;  /* 0x0000008000017945 */ /* 0x000fe40003800000 */
[----:B------:R-:W-:Y:S01]  /*7720*/  FMUL R3, R4, R155 ;  /* 0x0000009b04037220 */ /* 0x000fe20000400000 */
[----:B------:R-:W-:-:S03]  /*7730*/  @P1 IMAD.MOV.U32 R4, RZ, RZ, R10 ;  /* 0x000000ffff041224 */ /* 0x000fc600078e000a */
[----:B------:R-:W-:-:S05]  /*7740*/  FFMA R3, R150, R154, R3 ;  /* 0x0000009a96037223 */ /* 0x000fca0000000003 */
[----:B------:R-:W-:-:S05]  /*7750*/  F2FP.TF32.F32.PACK_B R3, R3 ;  /* 0x00000003ff03723e */ /* 0x000fca00024050ff */
[----:B------:R0:W-:Y:S01]  /*7760*/  @P1 STG.E desc[UR36][R4.64+0x3e0], R3 ;  /* 0x0003e00304001986 */ /* 0x0001e2000c101924 */
[----:B------:R-:W-:Y:S05]  /*7770*/  @!P0 BRA `(.L_x_281) ;  /* 0x0000000000048947 */ /* 0x000fea0003800000 */
[----:B------:R2:W5:Y:S02]  /*7780*/  LDG.E.LTC128B R152, desc[UR36][R8.64+0x3e4] ;  /* 0x0003e42408987981 */ /* 0x000564000c1e1920 */
.L_x_281:
[----:B------:R-:W-:Y:S05]  /*7790*/  BSYNC B1 ;  /* 0x0000000000017941 */ /* 0x000fea0003800000 */
.L_x_280:
[----:B------:R-:W-:Y:S05]  /*77a0*/  @!P0 BRA `(.L_x_282) ;  /* 0x0000002400308947 */ /* 0x000fea0003800000 */
[----:B-----5:R-:W-:-:S05]  /*77b0*/  LOP3.LUT R152, R152, 0xffffe000, RZ, 0xc0, !PT ;  /* 0xffffe00098987812 */ /* 0x020fca00078ec0ff */
[----:B------:R-:W-:-:S04]  /*77c0*/  FMUL R152, R152, R155 ;  /* 0x0000009b98987220 */ /* 0x000fc80000400000 */
[----:B------:R-:W-:-:S05]  /*77d0*/  FFMA R151, R151, R154, R152 ;  /* 0x0000009a97977223 */ /* 0x000fca0000000098 */
[----:B------:R-:W-:-:S05]  /*77e0*/  F2FP.TF32.F32.PACK_B R151, R151 ;  /* 0x00000097ff97723e */ /* 0x000fca00024050ff */
[----:B------:R0:W-:Y:S01]  /*77f0*/  STG.E desc[UR36][R10.64+0x3e4], R151 ;  /* 0x0003e4970a007986 */ /* 0x0001e2000c101924 */
[----:B------:R-:W-:Y:S05]  /*7800*/  BRA `(.L_x_282) ;  /* 0x0000002400187947 */ /* 0x000fea0003800000 */
.L_x_29:
[----:B------:R-:W-:Y:S01]  /*7810*/  ISETP.GT.AND P3, PT, R3, 0x1, PT ;  /* 0x000000010300780c */ /* 0x000fe20003f64270 */
[----:B------:R-:W-:Y:S01]  /*7820*/  ULDC.64 UR4, c[0x0][0x5c0] ;  /* 0x0001700000047ab9 */ /* 0x000fe20000000a00 */
[-C--:B------:R-:W-:Y:S01]  /*7830*/  FMUL R9, R24, R154.reuse ;  /* 0x0000009a18097220 */ /* 0x080fe20000400000 */
[----:B------:R-:W-:Y:S01]  /*7840*/  LEA R4, P4, R162, UR4, 0x2 ;  /* 0x00000004a2047c11 */ /* 0x000fe2000f8810ff */
[-C--:B------:R-:W-:Y:S01]  /*7850*/  FMUL R25, R25, R154.reuse ;  /* 0x0000009a19197220 */ /* 0x080fe20000400000 */
[----:B------:R-:W-:Y:S01]  /*7860*/  ISETP.GT.AND P0, PT, R0, RZ, P3 ;  /* 0x000000ff0000720c */ /* 0x000fe20001f04270 */
[-C--:B------:R-:W-:Y:S01]  /*7870*/  FMUL R27, R27, R154.reuse ;  /* 0x0000009a1b1b7220 */ /* 0x080fe20000400000 */
[----:B------:R-:W-:Y:S01]  /*7880*/  LEA.HI.X R5, R162, UR5, R171, 0x2, P4 ;  /* 0x00000005a2057c11 */ /* 0x000fe2000a0f14ab */
[-C--:B------:R-:W-:Y:S01]  /*7890*/  FMUL R29, R29, R154.reuse ;  /* 0x0000009a1d1d7220 */ /* 0x080fe20000400000 */
[----:B------:R-:W-:Y:S01]  /*78a0*/  F2FP.TF32.F32.PACK_B R9, R9 ;  /* 0x00000009ff09723e */ /* 0x000fe200024050ff */
[-C--:B------:R-:W-:Y:S01]  /*78b0*/  FMUL R31, R31, R154.reuse ;  /* 0x0000009a1f1f7220 */ /* 0x080fe20000400000 */
[----:B------:R-:W-:Y:S01]  /*78c0*/  F2FP.TF32.F32.PACK_B R25, R25 ;  /* 0x00000019ff19723e */ /* 0x000fe200024050ff */
[----:B------:R-:W-:Y:S01]  /*78d0*/  FMUL R13, R32, R154 ;  /* 0x0000009a200d7220 */ /* 0x000fe20000400000 */
[C---:B------:R-:W-:Y:S01]  /*78e0*/  SHF.L.U64.HI R7, R10.reuse, 0x5, R11 ;  /* 0x000000050a077819 */ /* 0x040fe2000001020b */
[----:B------:R0:W-:Y:S01]  /*78f0*/  @P2 STG.E desc[UR36][R4.64], R9 ;  /* 0x0000000904002986 */ /* 0x0001e2000c101924 */
[----:B------:R-:W-:Y:S01]  /*7900*/  LEA R6, P4, R10, R4, 0x5 ;  /* 0x000000040a067211 */ /* 0x000fe200078828ff */
[-C--:B------:R-:W-:Y:S01]  /*7910*/  FMUL R11, R26, R154.reuse ;  /* 0x0000009a1a0b7220 */ /* 0x080fe20000400000 */
[C---:B------:R-:W-:Y:S01]  /*7920*/  ISETP.GT.AND P1, PT, R0.reuse, 0x8, P1 ;  /* 0x000000080000780c */ /* 0x040fe20000f24270 */
[----:B------:R-:W-:Y:S01]  /*7930*/  @P0 STG.E desc[UR36][R4.64+0x4], R25 ;  /* 0x0000041904000986 */ /* 0x000fe2000c101924 */
[----:B------:R-:W-:Y:S01]  /*7940*/  ISETP.GT.AND P2, PT, R3, 0x8, PT ;  /* 0x000000080300780c */ /* 0x000fe20003f44270 */
[----:B------:R-:W-:Y:S01]  /*7950*/  IMAD.X R7, R7, 0x1, R5, P4 ;  /* 0x0000000107077824 */ /* 0x000fe200020e0605 */
[C---:B------:R-:W-:Y:S01]  /*7960*/  ISETP.GT.AND P3, PT, R0.reuse, 0x8, P3 ;  /* 0x000000080000780c */ /* 0x040fe20001f64270 */
[-C--:B------:R-:W-:Y:S01]  /*7970*/  FMUL R33, R33, R154.reuse ;  /* 0x0000009a21217220 */ /* 0x080fe20000400000 */
[----:B------:R-:W-:Y:S01]  /*7980*/  ISETP.GT.AND P0, PT, R3, 0x9, PT ;  /* 0x000000090300780c */ /* 0x000fe20003f04270 */
[-C--:B------:R-:W-:Y:S01]  /*7990*/  FMUL R35, R35, R154.reuse ;  /* 0x0000009a23237220 */ /* 0x080fe20000400000 */
[----:B------:R-:W-:Y:S01]  /*79a0*/  ISETP.GT.AND P5, PT, R0, RZ, P2 ;  /* 0x000000ff0000720c */ /* 0x000fe200017a4270 */
[-C--:B0-----:R-:W-:Y:S01]  /*79b0*/  FMUL R9, R28, R154.reuse ;  /* 0x0000009a1c097220 */ /* 0x081fe20000400000 */
[C---:B------:R-:W-:Y:S01]  /*79c0*/  ISETP.GT.AND P4, PT, R0.reuse, RZ, P0 ;  /* 0x000000ff0000720c */ /* 0x040fe20000784270 */
[-C--:B------:R-:W-:Y:S01]  /*79d0*/  FMUL R37, R37, R154.reuse ;  /* 0x0000009a25257220 */ /* 0x080fe20000400000 */
[----:B------:R-:W-:Y:S01]  /*79e0*/  F2FP.TF32.F32.PACK_B R11, R11 ;  /* 0x0000000bff0b723e */ /* 0x000fe200024050ff */
[-C--:B------:R-:W-:Y:S01]  /*79f0*/  FMUL R39, R39, R154.reuse ;  /* 0x0000009a27277220 */ /* 0x080fe20000400000 */
[----:B------:R-:W-:Y:S01]  /*7a00*/  F2FP.TF32.F32.PACK_B R27, R27 ;  /* 0x0000001bff1b723e */ /* 0x000fe200024050ff */
[-C--:B------:R-:W-:Y:S01]  /*7a10*/  FMUL R41, R41, R154.reuse ;  /* 0x0000009a29297220 */ /* 0x080fe20000400000 */
[----:B------:R-:W-:Y:S01]  /*7a20*/  F2FP.TF32.F32.PACK_B R9, R9 ;  /* 0x00000009ff09723e */ /* 0x000fe200024050ff */
[----:B------:R0:W-:Y:S01]  /*7a30*/  @P1 STG.E desc[UR36][R6.64], R11 ;  /* 0x0000000b06001986 */ /* 0x0001e2000c101924 */
[----:B------:R-:W-:Y:S01]  /*7a40*/  F2FP.TF32.F32.PACK_B R29, R29 ;  /* 0x0000001dff1d723e */ /* 0x000fe200024050ff */
[-C--:B------:R-:W-:Y:S01]  /*7a50*/  FMUL R43, R43, R154.reuse ;  /* 0x0000009a2b2b7220 */ /* 0x080fe20000400000 */
[C---:B------:R-:W-:Y:S01]  /*7a60*/  ISETP.GT.AND P1, PT, R3.reuse, 0x10, PT ;  /* 0x000000100300780c */ /* 0x040fe20003f24270 */
[----:B------:R-:W-:Y:S01]  /*7a70*/  @P3 STG.E desc[UR36][R6.64+0x4], R27 ;  /* 0x0000041b06003986 */ /* 0x000fe2000c101924 */
[----:B------:R-:W-:Y:S01]  /*7a80*/  ISETP.GT.AND P3, PT, R3, 0x11, PT ;  /* 0x000000110300780c */ /* 0x000fe20003f64270 */
[-C--:B------:R-:W-:Y:S01]  /*7a90*/  FMUL R45, R45, R154.reuse ;  /* 0x0000009a2d2d7220 */ /* 0x080fe20000400000 */
[C---:B------:R-:W-:Y:S01]  /*7aa0*/  ISETP.GT.AND P2, PT, R0.reuse, 0x8, P2 ;  /* 0x000000080000780c */ /* 0x040fe20001744270 */
[----:B------:R1:W-:Y:S01]  /*7ab0*/  @P5 STG.E desc[UR36][R4.64+0x20], R9 ;  /* 0x0000200904005986 */ /* 0x0003e2000c101924 */
[C---:B------:R-:W-:Y:S01]  /*7ac0*/  ISETP.GT.AND P0, PT, R0.reuse, 0x8, P0 ;  /* 0x000000080000780c */ /* 0x040fe20000704270 */
[-C--:B------:R-:W-:Y:S01]  /*7ad0*/  FMUL R47, R47, R154.reuse ;  /* 0x0000009a2f2f7220 */ /* 0x080fe20000400000 */
[----:B------:R-:W-:Y:S01]  /*7ae0*/  ISETP.GT.AND P5, PT, R0, RZ, P1 ;  /* 0x000000ff0000720c */ /* 0x000fe20000fa4270 */
[----:B------:R-:W-:Y:S01]  /*7af0*/  @P4 STG.E desc[UR36][R4.64+0x24], R29 ;  /* 0x0000241d04004986 */ /* 0x000fe2000c101924 */
[-C--:B0-----:R-:W-:Y:S01]  /*7b00*/  FMUL R11, R30, R154.reuse ;  /* 0x0000009a1e0b7220 */ /* 0x081fe20000400000 */
[----:B------:R-:W-:Y:S01]  /*7b10*/  ISETP.GT.AND P4, PT, R0, RZ, P3 ;  /* 0x000000ff0000720c */ /* 0x000fe20001f84270 */
[-C--:B------:R-:W-:Y:S01]  /*7b20*/  FMUL R49, R49, R154.reuse ;  /* 0x0000009a31317220 */ /* 0x080fe20000400000 */
[----:B------:R-:W-:Y:S01]  /*7b30*/  F2FP.TF32.F32.PACK_B R31, R31 ;  /* 0x0000001fff1f723e */ /* 0x000fe200024050ff */
[-C--:B------:R-:W-:Y:S01]  /*7b40*/  FMUL R51, R51, R154.reuse ;  /* 0x0000009a33337220 */ /* 0x080fe20000400000 */
[----:B------:R-:W-:Y:S01]  /*7b50*/  F2FP.TF32.F32.PACK_B R11, R11 ;  /* 0x0000000bff0b723e */ /* 0x000fe200024050ff */
[-C--:B------:R-:W-:Y:S01]  /*7b60*/  FMUL R53, R53, R154.reuse ;  /* 0x0000009a35357220 */ /* 0x080fe20000400000 */
[----:B------:R-:W-:Y:S01]  /*7b70*/  F2FP.TF32.F32.PACK_B R13, R13 ;  /* 0x0000000dff0d723e */ /* 0x000fe200024050ff */
[-C--:B-1----:R-:W-:Y:S01]  /*7b80*/  FMUL R9, R34, R154.reuse ;  /* 0x0000009a22097220 */ /* 0x082fe20000400000 */
[----:B------:R-:W-:Y:S01]  /*7b90*/  F2FP.TF32.F32.PACK_B R33, R33 ;  /* 0x00000021ff21723e */ /* 0x000fe200024050ff */
[----:B------:R0:W-:Y:S01]  /*7ba0*/  @P2 STG.E desc[UR36][R6.64+0x20], R11 ;  /* 0x0000200b06002986 */ /* 0x0001e2000c101924 */
[C---:B------:R-:W-:Y:S01]  /*7bb0*/  ISETP.GT.AND P1, PT, R0.reuse, 0x8, P1 ;  /* 0x000000080000780c */ /* 0x040fe20000f24270 */
[-C--:B------:R-:W-:Y:S01]  /*7bc0*/  FMUL R55, R55, R154.reuse ;  /* 0x0000009a37377220 */ /* 0x080fe20000400000 */
[C---:B------:R-:W-:Y:S01]  /*7bd0*/  ISETP.GT.AND P2, PT, R3.reuse, 0x19, PT ;  /* 0x000000190300780c */ /* 0x040fe20003f44270 */
[----:B------:R-:W-:Y:S01]  /*7be0*/  @P0 STG.E desc[UR36][R6.64+0x24], R31 ;  /* 0x0000241f06000986 */ /* 0x000fe2000c101924 */
[----:B------:R-:W-:Y:S01]  /*7bf0*/  ISETP.GT.AND P0, PT, R3, 0x18, PT ;  /* 0x000000180300780c */ /* 0x000fe20003f04270 */
[-C--:B------:R-:W-:Y:S01]  /*7c00*/  FMUL R57, R57, R154.reuse ;  /* 0x0000009a39397220 */ /* 0x080fe20000400000 */
[----:B------:R-:W-:Y:S01]  /*7c10*/  F2FP.TF32.F32.PACK_B R9, R9 ;  /* 0x00000009ff09723e */ /* 0x000fe200024050ff */
[----:B------:R1:W-:Y:S01]  /*7c20*/  @P5 STG.E desc[UR36][R4.64+0x40], R13 ;  /* 0x0000400d04005986 */ /* 0x0003e2000c101924 */
[C---:B------:R-:W-:Y:S01]  /*7c30*/  ISETP.GT.AND P5, PT, R0.reuse, RZ, P0 ;  /* 0x000000ff0000720c */ /* 0x040fe200007a4270 */
[-C--:B------:R-:W-:Y:S01]  /*7c40*/  FMUL R59, R59, R154.reuse ;  /* 0x0000009a3b3b7220 */ /* 0x080fe20000400000 */
[----:B------:R-:W-:Y:S01]  /*7c50*/  F2FP.TF32.F32.PACK_B R35, R35 ;  /* 0x00000023ff23723e */ /* 0x000fe200024050ff */
[----:B------:R-:W-:Y:S01]  /*7c60*/  @P4 STG.E desc[UR36][R4.64+0x44], R33 ;  /* 0x0000442104004986 */ /* 0x000fe2000c101924 */
[----:B------:R-:W-:Y:S01]  /*7c70*/  ISETP.GT.AND P4, PT, R0, 0x8, P3 ;  /* 0x000000080000780c */ /* 0x000fe20001f84270 */
[-C--:B0-----:R-:W-:Y:S01]  /*7c80*/  FMUL R11, R36, R154.reuse ;  /* 0x0000009a240b7220 */ /* 0x081fe20000400000 */
[----:B------:R-:W-:Y:S01]  /*7c90*/  ISETP.GT.AND P3, PT, R0, RZ, P2 ;  /* 0x000000ff0000720c */ /* 0x000fe20001764270 */
[----:B------:R0:W-:Y:S01]  /*7ca0*/  @P1 STG.E desc[UR36][R6.64+0x40], R9 ;  /* 0x0000400906001986 */ /* 0x0001e2000c101924 */
[----:B------:R-:W-:Y:S01]  /*7cb0*/  F2FP.TF32.F32.PACK_B R37, R37 ;  /* 0x00000025ff25723e */ /* 0x000fe200024050ff */
[-C--:B------:R-:W-:Y:S01]  /*7cc0*/  FMUL R61, R61, R154.reuse ;  /* 0x0000009a3d3d7220 */ /* 0x080fe20000400000 */
[----:B------:R-:W-:Y:S01]  /*7cd0*/  F2FP.TF32.F32.PACK_B R11, R11 ;  /* 0x0000000bff0b723e */ /* 0x000fe200024050ff */
[-C--:B-1----:R-:W-:Y:S01]  /*7ce0*/  FMUL R13, R40, R154.reuse ;  /* 0x0000009a280d7220 */ /* 0x082fe20000400000 */
[----:B------:R-:W-:Y:S01]  /*7cf0*/  ISETP.GT.AND P1, PT, R3, 0x20, PT ;  /* 0x000000200300780c */ /* 0x000fe20003f24270 */
[-C--:B------:R-:W-:Y:S01]  /*7d00*/  FMUL R63, R63, R154.reuse ;  /* 0x0000009a3f3f7220 */ /* 0x080fe20000400000 */
[C---:B------:R-:W-:Y:S01]  /*7d10*/  ISETP.GT.AND P0, PT, R0.reuse, 0x8, P0 ;  /* 0x000000080000780c */ /* 0x040fe20000704270 */
[-C--:B------:R-:W-:Y:S01]  /*7d20*/  FMUL R65, R65, R154.reuse ;  /* 0x0000009a41417220 */ /* 0x080fe20000400000 */
[----:B------:R-:W-:Y:S01]  /*7d30*/  F2FP.TF32.F32.PACK_B R39, R39 ;  /* 0x00000027ff27723e */ /* 0x000fe200024050ff */
[----:B------:R-:W-:Y:S01]  /*7d40*/  @P4 STG.E desc[UR36][R6.64+0x44], R35 ;  /* 0x0000442306004986 */ /* 0x000fe2000c101924 */
[----:B------:R-:W-:Y:S01]  /*7d50*/  ISETP.GT.AND P4, PT, R0, 0x8, P2 ;  /* 0x000000080000780c */ /* 0x000fe20001784270 */
[-C--:B0-----:R-:W-:Y:S01]  /*7d60*/  FMUL R9, R38, R154.reuse ;  /* 0x0000009a26097220 */ /* 0x081fe20000400000 */
[----:B------:R-:W-:Y:S01]  /*7d70*/  ISETP.GT.AND P2, PT, R3, 0x21, PT ;  /* 0x000000210300780c */ /* 0x000fe20003f44270 */
[----:B------:R0:W-:Y:S01]  /*7d80*/  @P5 STG.E desc[UR36][R4.64+0x60], R11 ;  /* 0x0000600b04005986 */ /* 0x0001e2000c101924 */
[C---:B------:R-:W-:Y:S01]  /*7d90*/  ISETP.GT.AND P5, PT, R0.reuse, RZ, P1 ;  /* 0x000000ff0000720c */ /* 0x040fe20000fa4270 */
[-C--:B------:R-:W-:Y:S01]  /*7da0*/  FMUL R67, R67, R154.reuse ;  /* 0x0000009a43437220 */ /* 0x080fe20000400000 */
[----:B------:R-:W-:Y:S01]  /*7db0*/  F2FP.TF32.F32.PACK_B R9, R9 ;  /* 0x00000009ff09723e */ /* 0x000fe200024050ff */
[----:B------:R-:W-:Y:S01]  /*7dc0*/  @P3 STG.E desc[UR36][R4.64+0x64], R37 ;  /* 0x0000642504003986 */ /* 0x000fe2000c101924 */
[C---:B------:R-:W-:Y:S01]  /*7dd0*/  ISETP.GT.AND P3, PT, R0.reuse, RZ, P2 ;  /* 0x000000ff0000720c */ /* 0x040fe20001764270 */
[-C--:B------:R-:W-:Y:S01]  /*7de0*/  FMUL R69, R69, R154.reuse ;  /* 0x0000009a45457220 */ /* 0x080fe20000400000 */
[----:B------:R-:W-:Y:S01]  /*7df0*/  F2FP.TF32.F32.PACK_B R13, R13 ;  /* 0x0000000dff0d723e */ /* 0x000fe200024050ff */
[----:B------:R1:W-:Y:S01]  /*7e00*/  @P0 STG.E desc[UR36][R6.64+0x60], R9 ;  /* 0x0000600906000986 */ /* 0x0003e2000c101924 */
[----:B------:R-:W-:Y:S01]  /*7e10*/  F2FP.TF32.F32.PACK_B R41, R41 ;  /* 0x00000029ff29723e */ /* 0x000fe200024050ff */
[-C--:B------:R-:W-:Y:S01]  /*7e20*/  FMUL R71, R71, R154.reuse ;  /* 0x0000009a47477220 */ /* 0x080fe20000400000 */
[C---:B------:R-:W-:Y:S01]  /*7e30*/  ISETP.GT.AND P0, PT, R3.reuse, 0x28, PT ;  /* 0x000000280300780c */ /* 0x040fe20003f04270 */
[----:B------:R-:W-:Y:S01]  /*7e40*/  @P4 STG.E desc[UR36][R6.64+0x64], R39 ;  /* 0x0000642706004986 */ /* 0x000fe2000c101924 */
[----:B------:R-:W-:Y:S01]  /*7e50*/  ISETP.GT.AND P1, PT, R0, 0x8, P1 ;  /* 0x000000080000780c */ /* 0x000fe20000f24270 */
[-C--:B0-----:R-:W-:Y:S01]  /*7e60*/  FMUL R11, R44, R154.reuse ;  /* 0x0000009a2c0b7220 */ /* 0x081fe20000400000 */
[C---:B------:R-:W-:Y:S01]  /*7e70*/  ISETP.GT.AND P4, PT, R0.reuse, 0x8, P2 ;  /* 0x000000080000780c */ /* 0x040fe20001784270 */
[----:B------:R0:W-:Y:S01]  /*7e80*/  @P5 STG.E desc[UR36][R4.64+0x80], R13 ;  /* 0x0000800d04005986 */ /* 0x0001e2000c101924 */
[----:B------:R-:W-:Y:S01]  /*7e90*/  ISETP.GT.AND P2, PT, R3, 0x29, PT ;  /* 0x000000290300780c */ /* 0x000fe20003f44270 */
[-C--:B------:R-:W-:Y:S01]  /*7ea0*/  FMUL R73, R73, R154.reuse ;  /* 0x0000009a49497220 */ /* 0x080fe20000400000 */
[----:B------:R-:W-:Y:S01]  /*7eb0*/  ISETP.GT.AND P5, PT, R0, RZ, P0 ;  /* 0x000000ff0000720c */ /* 0x000fe200007a4270 */
[-C--:B-1----:R-:W-:Y:S01]  /*7ec0*/  FMUL R9, R42, R154.reuse ;  /* 0x0000009a2a097220 */ /* 0x082fe20000400000 */
[----:B------:R-:W-:Y:S01]  /*7ed0*/  @P3 STG.E desc[UR36][R4.64+0x84], R41 ;  /* 0x0000842904003986 */ /* 0x000fe2000c101924 */
[----:B------:R-:W-:Y:S01]  /*7ee0*/  ISETP.GT.AND P3, PT, R0, RZ, P2 ;  /* 0x000000ff0000720c */ /* 0x000fe20001764270 */
[-C--:B------:R-:W-:Y:S01]  /*7ef0*/  FMUL R75, R75, R154.reuse ;  /* 0x0000009a4b4b7220 */ /* 0x080fe20000400000 */
[----:B------:R-:W-:Y:S01]  /*7f00*/  F2FP.TF32.F32.PACK_B R43, R43 ;  /* 0x0000002bff2b723e */ /* 0x000fe200024050ff */
[-C--:B------:R-:W-:Y:S01]  /*7f10*/  FMUL R77, R77, R154.reuse ;  /* 0x0000009a4d4d7220 */ /* 0x080fe20000400000 */
[----:B------:R-:W-:Y:S01]  /*7f20*/  F2FP.TF32.F32.PACK_B R9, R9 ;  /* 0x00000009ff09723e */ /* 0x000fe200024050ff */
[-C--:B------:R-:W-:Y:S01]  /*7f30*/  FMUL R79, R79, R154.reuse ;  /* 0x0000009a4f4f7220 */ /* 0x080fe20000400000 */
[----:B------:R-:W-:Y:S01]  /*7f40*/  F2FP.TF32.F32.PACK_B R11, R11 ;  /* 0x0000000bff0b723e */ /* 0x000fe200024050ff */
[-C--:B0-----:R-:W-:Y:S01]  /*7f50*/  FMUL R13, R48, R154.reuse ;  /* 0x0000009a300d7220 */ /* 0x081fe20000400000 */
[----:B------:R-:W-:Y:S01]  /*7f60*/  F2FP.TF32.F32.PACK_B R45, R45 ;  /* 0x0000002dff2d723e */ /* 0x000fe200024050ff */
[----:B------:R0:W-:Y:S01]  /*7f70*/  @P1 STG.E desc[UR36][R6.64+0x80], R9 ;  /* 0x0000800906001986 */ /* 0x0001e2000c101924 */
[----:B------:R-:W-:Y:S01]  /*7f80*/  ISETP.GT.AND P1, PT, R3, 0x30, PT ;  /* 0x000000300300780c */ /* 0x000fe20003f24270 */
[-C--:B------:R-:W-:Y:S01]  /*7f90*/  FMUL R81, R81, R154.reuse ;  /* 0x0000009a51517220 */ /* 0x080fe20000400000 */
[C---:B------:R-:W-:Y:S01]  /*7fa0*/  ISETP.GT.AND P0, PT, R0.reuse, 0x8, P0 ;  /* 0x000000080000780c */ /* 0x040fe20000704270 */
[----:B------:R-:W-:Y:S01]  /*7fb0*/  @P4 STG.E desc[UR36][R6.64+0x84], R43 ;  /* 0x0000842b06004986 */ /* 0x000fe2000c101924 */
[C---:B------:R-:W-:Y:S01]  /*7fc0*/  ISETP.GT.AND P4, PT, R0.reuse, 0x8, P2 ;  /* 0x000000080000780c */ /* 0x040fe20001784270 */
[-C--:B------:R-:W-:Y:S01]  /*7fd0*/  FMUL R83, R83, R154.reuse ;  /* 0x0000009a53537220 */ /* 0x080fe20000400000 */
[----:B------:R-:W-:Y:S01]  /*7fe0*/  ISETP.GT.AND P2, PT, R3, 0x31, PT ;  /* 0x000000310300780c */ /* 0x000fe20003f44270 */
[----:B------:R1:W-:Y:S01]  /*7ff0*/  @P5 STG.E desc[UR36][R4.64+0xa0], R11 ;  /* 0x0000a00b04005986 */ /* 0x0003e2000c101924 */
[----:B------:R-:W-:Y:S01]  /*8000*/  ISETP.GT.AND P5, PT, R0, RZ, P1 ;  /* 0x000000ff0000720c */ /* 0x000fe20000fa4270 */
[-C--:B------:R-:W-:Y:S01]  /*8010*/  FMUL R85, R85, R154.reuse ;  /* 0x0000009a55557220 */ /* 0x080fe20000400000 */
[----:B------:R-:W-:Y:S01]  /*8020*/  F2FP.TF32.F32.PACK_B R47, R47 ;  /* 0x0000002fff2f723e */ /* 0x000fe200024050ff */
[-C--:B0-----:R-:W-:Y:S01]  /*8030*/  FMUL R9, R46, R154.reuse ;  /* 0x0000009a2e097220 */ /* 0x081fe20000400000 */
        /* <DEDUP_REMOVED lines=9> */
[C---:B------:R-:W-:Y:S01]  /*80d0*/  ISETP.GT.AND P1, PT, R0.reuse, 0x8, P1 ;  /* 0x000000080000780c */ /* 0x040fe20000f24270 */
[----:B------:R0:W-:Y:S01]  /*80e0*/  @P0 STG.E desc[UR36][R6.64+0xa0], R9 ;  /* 0x0000a00906000986 */ /* 0x0001e2000c101924 */
[----:B------:R-:W-:Y:S01]  /*80f0*/  ISETP.GT.AND P0, PT, R3, 0x38, PT ;  /* 0x000000380300780c */ /* 0x000fe20003f04270 */
[-C--:B------:R-:W-:Y:S01]  /*8100*/  FMUL R93, R93, R154.reuse ;  /* 0x0000009a5d5d7220 */ /* 0x080fe20000400000 */
[----:B------:R-:W-:Y:S01]  /*8110*/  F2FP.TF32.F32.PACK_B R51, R51 ;  /* 0x00000033ff33723e */ /* 0x000fe200024050ff */
        /* <DEDUP_REMOVED lines=10> */
[C---:B------:R-:W-:Y:S01]  /*81c0*/  ISETP.GT.AND P3, PT, R0.reuse, RZ, P2 ;  /* 0x000000ff0000720c */ /* 0x040fe20001764270 */
[-C--:B------:R-:W-:Y:S01]  /*81d0*/  FMUL R99, R99, R154.reuse ;  /* 0x0000009a63637220 */ /* 0x080fe20000400000 */
[----:B------:R-:W-:Y:S01]  /*81e0*/  F2FP.TF32.F32.PACK_B R53, R53 ;  /* 0x00000035ff35723e */ /* 0x000fe200024050ff */
[-C--:B------:R-:W-:Y:S01]  /*81f0*/  FMUL R101, R101, R154.reuse ;  /* 0x0000009a65657220 */ /* 0x080fe20000400000 */
[----:B------:R-:W-:Y:S01]  /*8200*/  F2FP.TF32.F32.PACK_B R9, R9 ;  /* 0x00000009ff09723e */ /* 0x000fe200024050ff */
[-C--:B------:R-:W-:Y:S01]  /*8210*/  FMUL R103, R103, R154.reuse ;  /* 0x0000009a67677220 */ /* 0x080fe20000400000 */
[----:B------:R-:W-:Y:S01]  /*8220*/  ISETP.GT.AND P0, PT, R0, 0x8, P0 ;  /* 0x000000080000780c */ /* 0x000fe20000704270 */
[-C--:B-1----:R-:W-:Y:S01]  /*8230*/  FMUL R13, R56, R154.reuse ;  /* 0x0000009a380d7220 */ /* 0x082fe20000400000 */
[----:B------:R-:W-:Y:S01]  /*8240*/  F2FP.TF32.F32.PACK_B R55, R55 ;  /* 0x00000037ff37723e */ /* 0x000fe200024050ff */
        /* <DEDUP_REMOVED lines=16> */
[----:B------:R-:W-:Y:S01]  /*8350*/  ISETP.GT.AND P1, PT, R0, 0x8, P1 ;  /* 0x000000080000780c */ /* 0x000fe20000f24270 */
[-C--:B------:R-:W-:Y:S01]  /*8360*/  FMUL R113, R113, R154.reuse ;  /* 0x0000009a71717220 */ /* 0x080fe20000400000 */
[----:B------:R-:W-:Y:S01]  /*8370*/  F2FP.TF32.F32.PACK_B R9, R9 ;  /* 0x00000009ff09723e */ /* 0x000fe200024050ff */
[-C--:B------:R-:W-:Y:S01]  /*8380*/  FMUL R115, R115, R154.reuse ;  /* 0x0000009a73737220 */ /* 0x080fe20000400000 */
[-C--:B-1----:R-:W-:Y:S01]  /*8390*/  FMUL R11, R60, R154.reuse ;  /* 0x0000009a3c0b7220 */ /* 0x082fe20000400000 */
[----:B------:R-:W-:Y:S01]  /*83a0*/  F2FP.TF32.F32.PACK_B R59, R59 ;  /* 0x0000003bff3b723e */ /* 0x000fe200024050ff */
[-C--:B------:R-:W-:Y:S01]  /*83b0*/  FMUL R117, R117, R154.reuse ;  /* 0x0000009a75757220 */ /* 0x080fe20000400000 */
        /* <DEDUP_REMOVED lines=58> */
[----:B0-----:R-:W-:Y:S01]  /*8760*/  FMUL R9, R66, R154 ;  /* 0x0000009a42097220 */ /* 0x001fe20000400000 */
[----:B------:R-:W-:Y:S01]  /*8770*/  @P3 STG.E desc[UR36][R4.64+0x144], R65 ;  /* 0x0001444104003986 */ /* 0x000fe2000c101924 */
[----:B------:R-:W-:-:S02]  /*8780*/  ISETP.GT.AND P3, PT, R0, RZ, P2 ;  /* 0x000000ff0000720c */ /* 0x000fc40001764270 */
[----:B------:R-:W-:Y:S02]  /*8790*/  ISETP.GT.AND P0, PT, R0, 0x8, P0 ;  /* 0x000000080000780c */ /* 0x000fe40000704270 */
[----:B------:R-:W-:Y:S01]  /*87a0*/  F2FP.TF32.F32.PACK_B R9, R9 ;  /* 0x00000009ff09723e */ /* 0x000fe200024050ff */
[----:B-1----:R-:W-:Y:S01]  /*87b0*/  FMUL R13, R72, R154 ;  /* 0x0000009a480d7220 */ /* 0x002fe20000400000 */
[----:B------:R-:W-:-:S03]  /*87c0*/  F2FP.TF32.F32.PACK_B R71, R71 ;  /* 0x00000047ff47723e */ /* 0x000fc600024050ff */
[----:B------:R0:W-:Y:S01]  /*87d0*/  @P1 STG.E desc[UR36][R6.64+0x140], R9 ;  /* 0x0001400906001986 */ /* 0x0001e2000c101924 */
[C---:B------:R-:W-:Y:S02]  /*87e0*/  ISETP.GT.AND P1, PT, R3.reuse, 0x60, PT ;  /* 0x000000600300780c */ /* 0x040fe40003f24270 */
[----:B------:R-:W-:Y:S01]  /*87f0*/  F2FP.TF32.F32.PACK_B R13, R13 ;  /* 0x0000000dff0d723e */ /* 0x000fe200024050ff */
[----:B------:R-:W-:Y:S01]  /*8800*/  @P4 STG.E desc[UR36][R6.64+0x144], R67 ;  /* 0x0001444306004986 */ /* 0x000fe2000c101924 */
[C---:B------:R-:W-:Y:S02]  /*8810*/  ISETP.GT.AND P4, PT, R0.reuse, 0x8, P2 ;  /* 0x000000080000780c */ /* 0x040fe40001784270 */
[----:B------:R-:W-:Y:S01]  /*8820*/  ISETP.GT.AND P2, PT, R3, 0x61, PT ;  /* 0x000000610300780c */ /* 0x000fe20003f44270 */
[----:B------:R1:W-:Y:S01]  /*8830*/  @P5 STG.E desc[UR36][R4.64+0x160], R11 ;  /* 0x0001600b04005986 */ /* 0x0003e2000c101924 */
[----:B------:R-:W-:Y:S02]  /*8840*/  ISETP.GT.AND P5, PT, R0, RZ, P1 ;  /* 0x000000ff0000720c */ /* 0x000fe40000fa4270 */
        /* <DEDUP_REMOVED lines=257> */
[----:B------:R-:W-:Y:S01]  /*9860*/  @P3 STG.E desc[UR36][R4.64+0x364], R133 ;  /* 0x0003648504003986 */ /* 0x000fe2000c101924 */
[----:B0-----:R-:W-:Y:S01]  /*9870*/  FMUL R9, R134, R154 ;  /* 0x0000009a86097220 */ /* 0x001fe20000400000 */
[----:B------:R-:W-:-:S02]  /*9880*/  ISETP.GT.AND P3, PT, R0, RZ, P2 ;  /* 0x000000ff0000720c */ /* 0x000fc40001764270 */
[----:B------:R-:W-:Y:S02]  /*9890*/  ISETP.GT.AND P1, PT, R0, 0x8, P1 ;  /* 0x000000080000780c */ /* 0x000fe40000f24270 */
[----:B------:R-:W-:Y:S01]  /*98a0*/  F2FP.TF32.F32.PACK_B R9, R9 ;  /* 0x00000009ff09723e */ /* 0x000fe200024050ff */
[----:B-1----:R-:W-:Y:S01]  /*98b0*/  FMUL R11, R140, R154 ;  /* 0x0000009a8c0b7220 */ /* 0x002fe20000400000 */
[----:B------:R-:W-:-:S03]  /*98c0*/  F2FP.TF32.F32.PACK_B R139, R139 ;  /* 0x0000008bff8b723e */ /* 0x000fc600024050ff */
[----:B------:R0:W-:Y:S01]  /*98d0*/  @P0 STG.E desc[UR36][R6.64+0x360], R9 ;  /* 0x0003600906000986 */ /* 0x0001e2000c101924 */
[----:B------:R-:W-:Y:S02]  /*98e0*/  F2FP.TF32.F32.PACK_B R141, R141 ;  /* 0x0000008dff8d723e */ /* 0x000fe400024050ff */
[----:B------:R-:W-:Y:S01]  /*98f0*/  F2FP.TF32.F32.PACK_B R11, R11 ;  /* 0x0000000bff0b723e */ /* 0x000fe200024050ff */
[----:B------:R-:W-:Y:S01]  /*9900*/  @P4 STG.E desc[UR36][R6.64+0x364], R135 ;  /* 0x0003648706004986 */ /* 0x000fe2000c101924 */
[C---:B------:R-:W-:Y:S02]  /*9910*/  ISETP.GT.AND P4, PT, R3.reuse, 0xe8, PT ;  /* 0x000000e80300780c */ /* 0x040fe40003f84270 */
[----:B------:R-:W-:Y:S01]  /*9920*/  F2FP.TF32.F32.PACK_B R143, R143 ;  /* 0x0000008fff8f723e */ /* 0x000fe200024050ff */
[----:B------:R1:W-:Y:S01]  /*9930*/  @P5 STG.E desc[UR36][R4.64+0x380], R13 ;  /* 0x0003800d04005986 */ /* 0x0003e2000c101924 */
[----:B------:R-:W-:Y:S02]  /*9940*/  ISETP.GT.AND P5, PT, R3, 0xe9, PT ;  /* 0x000000e90300780c */ /* 0x000fe40003fa4270 */
[----:B------:R-:W-:Y:S01]  /*9950*/  F2FP.TF32.F32.PACK_B R145, R145 ;  /* 0x00000091ff91723e */ /* 0x000fe200024050ff */
[----:B------:R-:W-:Y:S01]  /*9960*/  @P3 STG.E desc[UR36][R4.64+0x384], R137 ;  /* 0x0003848904003986 */ /* 0x000fe2000c101924 */
[----:B------:R-:W-:Y:S01]  /*9970*/  ISETP.GT.AND P3, PT, R0, 0x8, P2 ;  /* 0x000000080000780c */ /* 0x000fe20001764270 */
[----:B0-----:R-:W-:Y:S01]  /*9980*/  FMUL R9, R138, R154 ;  /* 0x0000009a8a097220 */ /* 0x001fe20000400000 */
[----:B------:R-:W-:-:S02]  /*9990*/  ISETP.GT.AND P2, PT, R0, RZ, P4 ;  /* 0x000000ff0000720c */ /* 0x000fc40002744270 */
[C---:B------:R-:W-:Y:S02]  /*99a0*/  ISETP.GT.AND P0, PT, R0.reuse, RZ, P5 ;  /* 0x000000ff0000720c */ /* 0x040fe40002f04270 */
[----:B------:R-:W-:Y:S01]  /*99b0*/  ISETP.GT.AND P4, PT, R0, 0x8, P4 ;  /* 0x000000080000780c */ /* 0x000fe20002784270 */
[----:B-1----:R-:W-:Y:S01]  /*99c0*/  FMUL R13, R142, R154 ;  /* 0x0000009a8e0d7220 */ /* 0x002fe20000400000 */
[----:B------:R-:W-:Y:S02]  /*99d0*/  ISETP.GT.AND P5, PT, R0, 0x8, P5 ;  /* 0x000000080000780c */ /* 0x000fe40002fa4270 */
[----:B------:R-:W-:Y:S02]  /*99e0*/  F2FP.TF32.F32.PACK_B R9, R9 ;  /* 0x00000009ff09723e */ /* 0x000fe400024050ff */
[----:B------:R-:W-:Y:S02]  /*99f0*/  F2FP.TF32.F32.PACK_B R13, R13 ;  /* 0x0000000dff0d723e */ /* 0x000fe400024050ff */
[----:B------:R-:W-:Y:S01]  /*9a00*/  F2FP.TF32.F32.PACK_B R147, R147 ;  /* 0x00000093ff93723e */ /* 0x000fe200024050ff */
[----:B------:R0:W-:Y:S01]  /*9a10*/  @P1 STG.E desc[UR36][R6.64+0x380], R9 ;  /* 0x0003800906001986 */ /* 0x0001e2000c101924 */
[----:B------:R-:W-:-:S02]  /*9a20*/  ISETP.GT.AND P1, PT, R3, 0xf8, PT ;  /* 0x000000f80300780c */ /* 0x000fc40003f24270 */
[----:B------:R-:W-:Y:S01]  /*9a30*/  F2FP.TF32.F32.PACK_B R149, R149 ;  /* 0x00000095ff95723e */ /* 0x000fe200024050ff */
[----:B------:R-:W-:Y:S01]  /*9a40*/  @P3 STG.E desc[UR36][R6.64+0x384], R139 ;  /* 0x0003848b06003986 */ /* 0x000fe2000c101924 */
[C---:B------:R-:W-:Y:S02]  /*9a50*/  ISETP.GT.AND P3, PT, R3.reuse, 0xf0, PT ;  /* 0x000000f00300780c */ /* 0x040fe40003f64270 */
[----:B------:R-:W-:Y:S01]  /*9a60*/  F2FP.TF32.F32.PACK_B R151, R151 ;  /* 0x00000097ff97723e */ /* 0x000fe200024050ff */
[----:B------:R1:W-:Y:S01]  /*9a70*/  @P2 STG.E desc[UR36][R4.64+0x3a0], R11 ;  /* 0x0003a00b04002986 */ /* 0x0003e2000c101924 */
[----:B------:R-:W-:-:S03]  /*9a80*/  ISETP.GT.AND P2, PT, R3, 0xf1, PT ;  /* 0x000000f10300780c */ /* 0x000fc60003f44270 */
[----:B------:R-:W-:Y:S01]  /*9a90*/  @P0 STG.E desc[UR36][R4.64+0x3a4], R141 ;  /* 0x0003a48d04000986 */ /* 0x000fe2000c101924 */
[----:B------:R-:W-:Y:S01]  /*9aa0*/  ISETP.GT.AND P0, PT, R3, 0xf9, PT ;  /* 0x000000f90300780c */ /* 0x000fe20003f04270 */
[-C--:B------:R-:W-:Y:S01]  /*9ab0*/  FMUL R3, R144, R154.reuse ;  /* 0x0000009a90037220 */ /* 0x080fe20000400000 */
[-C--:B0-----:R-:W-:Y:S01]  /*9ac0*/  FMUL R9, R146, R154.reuse ;  /* 0x0000009a92097220 */ /* 0x081fe20000400000 */
[----:B------:R0:W-:Y:S01]  /*9ad0*/  @P4 STG.E desc[UR36][R6.64+0x3a0], R13 ;  /* 0x0003a00d06004986 */ /* 0x0001e2000c101924 */
[C---:B------:R-:W-:Y:S02]  /*9ae0*/  ISETP.GT.AND P4, PT, R0.reuse, RZ, P2 ;  /* 0x000000ff0000720c */ /* 0x040fe40001784270 */
[----:B------:R-:W-:Y:S01]  /*9af0*/  F2FP.TF32.F32.PACK_B R3, R3 ;  /* 0x00000003ff03723e */ /* 0x000fe200024050ff */
[----:B------:R-:W-:Y:S01]  /*9b00*/  @P5 STG.E desc[UR36][R6.64+0x3a4], R143 ;  /* 0x0003a48f06005986 */ /* 0x000fe2000c101924 */
[----:B------:R-:W-:Y:S01]  /*9b10*/  ISETP.GT.AND P5, PT, R0, RZ, P3 ;  /* 0x000000ff0000720c */ /* 0x000fe20001fa4270 */
[----:B-1----:R-:W-:Y:S01]  /*9b20*/  FMUL R11, R148, R154 ;  /* 0x0000009a940b7220 */ /* 0x002fe20000400000 */
[----:B------:R-:W-:-:S02]  /*9b30*/  ISETP.GT.AND P3, PT, R0, 0x8, P3 ;  /* 0x000000080000780c */ /* 0x000fc40001f64270 */
[----:B------:R-:W-:Y:S02]  /*9b40*/  ISETP.GT.AND P2, PT, R0, 0x8, P2 ;  /* 0x000000080000780c */ /* 0x000fe40001744270 */
[----:B------:R-:W-:Y:S01]  /*9b50*/  F2FP.TF32.F32.PACK_B R9, R9 ;  /* 0x00000009ff09723e */ /* 0x000fe200024050ff */
[----:B0-----:R-:W-:Y:S01]  /*9b60*/  FMUL R13, R150, R154 ;  /* 0x0000009a960d7220 */ /* 0x001fe20000400000 */
[----:B------:R-:W-:-:S04]  /*9b70*/  F2FP.TF32.F32.PACK_B R11, R11 ;  /* 0x0000000bff0b723e */ /* 0x000fc800024050ff */
[----:B------:R-:W-:Y:S01]  /*9b80*/  F2FP.TF32.F32.PACK_B R13, R13 ;  /* 0x0000000dff0d723e */ /* 0x000fe200024050ff */
[----:B------:R-:W-:Y:S01]  /*9b90*/  @P5 STG.E desc[UR36][R4.64+0x3c0], R3 ;  /* 0x0003c00304005986 */ /* 0x000fe2000c101924 */
[C---:B------:R-:W-:Y:S02]  /*9ba0*/  ISETP.GT.AND P5, PT, R0.reuse, RZ, P1 ;  /* 0x000000ff0000720c */ /* 0x040fe40000fa4270 */
[C---:B------:R-:W-:Y:S01]  /*9bb0*/  ISETP.GT.AND P1, PT, R0.reuse, 0x8, P1 ;  /* 0x000000080000780c */ /* 0x040fe20000f24270 */
[----:B------:R-:W-:Y:S01]  /*9bc0*/  @P4 STG.E desc[UR36][R4.64+0x3c4], R145 ;  /* 0x0003c49104004986 */ /* 0x000fe2000c101924 */
[C---:B------:R-:W-:Y:S02]  /*9bd0*/  ISETP.GT.AND P4, PT, R0.reuse, RZ, P0 ;  /* 0x000000ff0000720c */ /* 0x040fe40000784270 */
[----:B------:R-:W-:Y:S01]  /*9be0*/  ISETP.GT.AND P0, PT, R0, 0x8, P0 ;  /* 0x000000080000780c */ /* 0x000fe20000704270 */
[----:B------:R-:W-:Y:S04]  /*9bf0*/  @P3 STG.E desc[UR36][R6.64+0x3c0], R9 ;  /* 0x0003c00906003986 */ /* 0x000fe8000c101924 */
[----:B------:R-:W-:Y:S04]  /*9c00*/  @P2 STG.E desc[UR36][R6.64+0x3c4], R147 ;  /* 0x0003c49306002986 */ /* 0x000fe8000c101924 */
[----:B------:R-:W-:Y:S04]  /*9c10*/  @P5 STG.E desc[UR36][R4.64+0x3e0], R11 ;  /* 0x0003e00b04005986 */ /* 0x000fe8000c101924 */
[----:B------:R0:W-:Y:S02]  /*9c20*/  @P4 STG.E desc[UR36][R4.64+0x3e4], R149 ;  /* 0x0003e49504004986 */ /* 0x0001e4000c101924 */
[----:B0-----:R-:W-:-:S02]  /*9c30*/  @P1 IMAD.MOV.U32 R4, RZ, RZ, R6 ;  /* 0x000000ffff041224 */ /* 0x001fc400078e0006 */
[----:B------:R-:W-:-:S05]  /*9c40*/  @P1 IMAD.MOV.U32 R5, RZ, RZ, R7 ;  /* 0x000000ffff051224 */ /* 0x000fca00078e0007 */
[----:B------:R0:W-:Y:S04]  /*9c50*/  @P1 STG.E desc[UR36][R4.64+0x3e0], R13 ;  /* 0x0003e00d04001986 */ /* 0x0001e8000c101924 */
[----:B------:R0:W-:Y:S02]  /*9c60*/  @P0 STG.E desc[UR36][R6.64+0x3e4], R151 ;  /* 0x0003e49706000986 */ /* 0x0001e4000c101924 */
.L_x_282:
[----:B------:R-:W-:Y:S05]  /*9c70*/  BSYNC B0 ;  /* 0x0000000000007941 */ /* 0x000fea0003800000 */
.L_x_28:
[----:B------:R-:W-:Y:S01]  /*9c80*/  ULDC UR4, c[0x0][0xc] ;  /* 0x0000030000047ab9 */ /* 0x000fe20000000800 */
[----:B------:R-:W-:Y:S01]  /*9c90*/  ULDC UR5, c[0x0][0x10] ;  /* 0x0000040000057ab9 */ /* 0x000fe20000000800 */
[----:B0-----:R-:W0:Y:S01]  /*9ca0*/  LDC R3, c[0x0][0x14] ;  /* 0x00000500ff037b82 */ /* 0x001e220000000800 */
[----:B------:R-:W-:Y:S01]  /*9cb0*/  UIMAD.WIDE.U32 UR4, UR4, UR5, URZ ;  /* 0x00000005040472a5 */ /* 0x000fe2000f8e003f */
[----:B------:R-:W-:Y:S01]  /*9cc0*/  PRMT R0, RZ, 0x7610, R0 ;  /* 0x00007610ff007816 */ /* 0x000fe20000000000 */
[----:B-----5:R-:W-:Y:S02]  /*9cd0*/  IMAD.MOV.U32 R152, RZ, RZ, -0x1 ;  /* 0xffffffffff987424 */ /* 0x020fe400078e00ff */
[----:B------:R-:W-:Y:S02]  /*9ce0*/  IMAD.MOV.U32 R23, RZ, RZ, -0x1 ;  /* 0xffffffffff177424 */ /* 0x000fe400078e00ff */
[----:B0-----:R-:W-:-:S04]  /*9cf0*/  IMAD.WIDE.U32 R16, R3, UR4, R16 ;  /* 0x0000000403107c25 */ /* 0x001fc8000f8e0010 */
[----:B------:R-:W-:Y:S01]  /*9d00*/  IMAD R3, R3, UR5, RZ ;  /* 0x0000000503037c24 */ /* 0x000fe2000f8e02ff */
[----:B------:R-:W-:Y:S02]  /*9d10*/  ULDC.64 UR4, c[0x0][0x650] ;  /* 0x0001940000047ab9 */ /* 0x000fe40000000a00 */
[----:B------:R-:W-:Y:S01]  /*9d20*/  ISETP.GE.U32.AND P0, PT, R16, UR4, PT ;  /* 0x0000000410007c0c */ /* 0x000fe2000bf06070 */
[----:B------:R-:W-:-:S05]  /*9d30*/  IMAD.IADD R17, R17, 0x1, R3 ;  /* 0x0000000111117824 */ /* 0x000fca00078e0203 */
[----:B------:R-:W-:-:S13]  /*9d40*/  ISETP.GE.U32.AND.EX P0, PT, R17, UR5, PT, P0 ;  /* 0x0000000511007c0c */ /* 0x000fda000bf06100 */
[----:B------:R-:W-:Y:S05]  /*9d50*/  @P0 BRA `(.L_x_283) ;  /* 0x0000000400640947 */ /* 0x000fea0003800000 */
[----:B------:R-:W0:Y:S01]  /*9d60*/  S2R R12, SR_CTAID.X ;  /* 0x00000000000c7919 */ /* 0x000e220000002500 */
[----:B----4-:R-:W4:Y:S01]  /*9d70*/  LDC.64 R10, c[0x0][0x628] ;  /* 0x00018a00ff0a7b82 */ /* 0x010f220000000a00 */
[----:B------:R-:W-:Y:S01]  /*9d80*/  ULDC UR4, c[0x0][0x150] ;  /* 0x0000540000047ab9 */ /* 0x000fe20000000800 */
[----:B-123--:R-:W-:Y:S01]  /*9d90*/  IMAD.MOV.U32 R8, RZ, RZ, R16 ;  /* 0x000000ffff087224 */ /* 0x00efe200078e0010 */
[----:B------:R-:W1:Y:S01]  /*9da0*/  S2R R24, SR_CTAID.Y ;  /* 0x0000000000187919 */ /* 0x000e620000002600 */
[----:B------:R-:W-:-:S04]  /*9db0*/  IMAD.MOV.U32 R9, RZ, RZ, R17 ;  /* 0x000000ffff097224 */ /* 0x000fc800078e0011 */
[----:B------:R-:W2:Y:S08]  /*9dc0*/  LDC R21, c[0x0][0x144] ;  /* 0x00005100ff157b82 */ /* 0x000eb00000000800 */
[----:B------:R-:W3:Y:S08]  /*9dd0*/  LDC R0, c[0x0][0x630] ;  /* 0x00018c00ff007b82 */ /* 0x000ef00000000800 */
[----:B------:R-:W1:Y:S01]  /*9de0*/  LDC.64 R14, c[0x0][0x620] ;  /* 0x00018800ff0e7b82 */ /* 0x000e620000000a00 */
[----:B----4-:R-:W-:-:S04]  /*9df0*/  ISETP.NE.U32.AND P0, PT, R10, RZ, PT ;  /* 0x000000ff0a00720c */ /* 0x010fc80003f05070 */
[----:B------:R-:W-:Y:S02]  /*9e00*/  ISETP.NE.AND.EX P0, PT, R11, RZ, PT, P0 ;  /* 0x000000ff0b00720c */ /* 0x000fe40003f05300 */
[----:B0-----:R-:W-:-:S05]  /*9e10*/  I2FP.F32.U32 R3, R12 ;  /* 0x0000000c00037245 */ /* 0x001fca0000201000 */
[----:B------:R-:W-:-:S04]  /*9e20*/  FMUL R3, R3, UR4 ;  /* 0x0000000403037c20 */ /* 0x000fc80008400000 */
[----:B------:R0:W4:Y:S02]  /*9e30*/  F2I.U32.TRUNC.NTZ R20, R3 ;  /* 0x0000000300147305 */ /* 0x000124000020f000 */
[----:B--23--:R-:W-:Y:S05]  /*9e40*/  @!P0 BRA `(.L_x_284) ;  /* 0x0000000000288947 */ /* 0x00cfea0003800000 */
[----:B0-----:R-:W0:Y:S02]  /*9e50*/  LDC R3, c[0x0][0x634] ;  /* 0x00018d00ff037b82 */ /* 0x001e240000000800 */
        /* <DEDUP_REMOVED lines=9> */
.L_x_284:
[----:B------:R-:W2:Y:S01]  /*9ef0*/  LDC.64 R30, c[0x0][0x640] ;  /* 0x00019000ff1e7b82 */ /* 0x000ea20000000a00 */
[-CC-:B------:R-:W-:Y:S01]  /*9f00*/  SHF.R.U64 R23, R8, R0.reuse, R9.reuse ;  /* 0x0000000008177219 */ /* 0x180fe20000001209 */
[----:B----4-:R-:W-:Y:S01]  /*9f10*/  IMAD.MOV R20, RZ, RZ, -R20 ;  /* 0x000000ffff147224 */ /* 0x010fe200078e0a14 */
[----:B------:R-:W-:Y:S01]  /*9f20*/  SHF.R.U32.HI R0, RZ, R0, R9 ;  /* 0x00000000ff007219 */ /* 0x000fe20000011609 */
[----:B------:R-:W-:Y:S01]  /*9f30*/  ULDC UR4, c[0x0][0x154] ;  /* 0x0000550000047ab9 */ /* 0x000fe20000000800 */
[----:B0-----:R-:W-:Y:S01]  /*9f40*/  IADD3 R3, P0, RZ, -R23, RZ ;  /* 0x80000017ff037210 */ /* 0x001fe20007f1e0ff */
[----:B------:R-:W-:Y:S02]  /*9f50*/  IMAD R26, R21, R20, R12 ;  /* 0x00000014151a7224 */ /* 0x000fe400078e020c */
[----:B------:R-:W0:Y:S01]  /*9f60*/  LDC R6, c[0x0][0x618] ;  /* 0x00018600ff067b82 */ /* 0x000e220000000800 */
[----:B------:R-:W-:Y:S02]  /*9f70*/  IMAD.MOV.U32 R7, RZ, RZ, 0x1 ;  /* 0x00000001ff077424 */ /* 0x000fe400078e00ff */
[----:B------:R-:W-:-:S04]  /*9f80*/  IMAD.X R5, RZ, RZ, ~R0, P0 ;  /* 0x000000ffff057224 */ /* 0x000fc800000e0e00 */
[-C--:B-1----:R-:W-:Y:S01]  /*9f90*/  IMAD R0, R5, R14.reuse, RZ ;  /* 0x0000000e05007224 */ /* 0x082fe200078e02ff */
[----:B------:R-:W1:Y:S01]  /*9fa0*/  LDC R8, c[0x0][0x608] ;  /* 0x00018200ff087b82 */ /* 0x000e620000000800 */
[----:B------:R-:W-:-:S04]  /*9fb0*/  IMAD.WIDE.U32 R4, R3, R14, R16 ;  /* 0x0000000e03047225 */ /* 0x000fc800078e0010 */
[----:B------:R-:W-:Y:S01]  /*9fc0*/  IMAD R3, R3, R15, R0 ;  /* 0x0000000f03037224 */ /* 0x000fe200078e0200 */
[----:B------:R-:W-:Y:S02]  /*9fd0*/  I2FP.F32.U32 R0, R24 ;  /* 0x0000001800007245 */ /* 0x000fe40000201000 */
[----:B------:R-:W3:Y:S01]  /*9fe0*/  LDC R28, c[0x0][0x658] ;  /* 0x00019600ff1c7b82 */ /* 0x000ee20000000800 */
[----:B------:R-:W-:Y:S01]  /*9ff0*/  IMAD.IADD R3, R5, 0x1, R3 ;  /* 0x0000000105037824 */ /* 0x000fe200078e0203 */
[----:B--2---:R-:W-:Y:S01]  /*a000*/  ISETP.NE.U32.AND P0, PT, R30, RZ, PT ;  /* 0x000000ff1e00720c */ /* 0x004fe20003f05070 */
[----:B------:R-:W-:Y:S01]  /*a010*/  FMUL R0, R0, UR4 ;  /* 0x0000000400007c20 */ /* 0x000fe20008400000 */
[----:B------:R-:W-:Y:S02]  /*a020*/  IMAD.MOV.U32 R5, RZ, RZ, -0x1 ;  /* 0xffffffffff057424 */ /* 0x000fe400078e00ff */
[----:B------:R-:W-:Y:S01]  /*a030*/  ISETP.NE.AND.EX P0, PT, R31, RZ, PT, P0 ;  /* 0x000000ff1f00720c */ /* 0x000fe20003f05300 */
[----:B------:R2:W4:Y:S01]  /*a040*/  F2I.U32.TRUNC.NTZ R13, R0 ;  /* 0x00000000000d7305 */ /* 0x000522000020f000 */
[----:B------:R-:W2:Y:S01]  /*a050*/  LDC R15, c[0x0][0x148] ;  /* 0x00005200ff0f7b82 */ /* 0x000ea20000000800 */
[----:B0-----:R-:W-:-:S02]  /*a060*/  SHF.R.U64 R12, R4, R6, R3 ;  /* 0x00000006040c7219 */ /* 0x001fc40000001203 */
[----:B------:R-:W-:-:S05]  /*a070*/  SHF.R.U32.HI R3, RZ, R6, R3 ;  /* 0x00000006ff037219 */ /* 0x000fca0000011603 */
[----:B------:R-:W0:Y:S01]  /*a080*/  LDC R20, c[0x0][0x600] ;  /* 0x00018000ff147b82 */ /* 0x000e220000000800 */
[-CC-:B-1----:R-:W-:Y:S02]  /*a090*/  SHF.R.U64 R10, R12, R8.reuse, R3.reuse ;  /* 0x000000080c0a7219 */ /* 0x182fe40000001203 */
[----:B------:R-:W-:-:S05]  /*a0a0*/  SHF.R.U32.HI R3, RZ, R8, R3 ;  /* 0x00000008ff037219 */ /* 0x000fca0000011603 */
[----:B------:R-:W1:Y:S01]  /*a0b0*/  LDC R21, c[0x0][0x648] ;  /* 0x00019200ff157b82 */ /* 0x000e620000000800 */
[-C--:B---3--:R-:W-:Y:S02]  /*a0c0*/  SHF.L.U32 R4, R5, R28.reuse, RZ ;  /* 0x0000001c05047219 */ /* 0x088fe400000006ff */
[-CC-:B------:R-:W-:Y:S02]  /*a0d0*/  SHF.R.U64 R14, R10, R28.reuse, R3.reuse ;  /* 0x0000001c0a0e7219 */ /* 0x180fe40000001203 */
[----:B------:R-:W-:Y:S02]  /*a0e0*/  SHF.R.U32.HI R5, RZ, R28, R3 ;  /* 0x0000001cff057219 */ /* 0x000fe40000011603 */
[----:B------:R-:W-:Y:S01]  /*a0f0*/  LOP3.LUT R153, RZ, R4, RZ, 0x33, !PT ;  /* 0x00000004ff997212 */ /* 0x000fe200078e33ff */
[----:B------:R-:W3:Y:S01]  /*a100*/  LDC R25, c[0x0][0x638] ;  /* 0x00018e00ff197b82 */ /* 0x000ee20000000800 */
[----:B------:R-:W-:Y:S01]  /*a110*/  SHF.L.U32 R28, R7, R28, RZ ;  /* 0x0000001c071c7219 */ /* 0x000fe200000006ff */
[----:B------:R-:W-:-:S06]  /*a120*/  IMAD.MOV.U32 R4, RZ, RZ, R14 ;  /* 0x000000ffff047224 */ /* 0x000fcc00078e000e */
[----:B------:R-:W0:Y:S01]  /*a130*/  LDC R27, c[0x0][0x610] ;  /* 0x00018400ff1b7b82 */ /* 0x000e220000000800 */
[----:B----4-:R-:W-:Y:S05]  /*a140*/  @!P0 BRA `(.L_x_285) ;  /* 0x0000000000288947 */ /* 0x010fea0003800000 */
[----:B------:R-:W4:Y:S02]  /*a150*/  LDC R3, c[0x0][0x64c] ;  /* 0x00019300ff037b82 */ /* 0x000f240000000800 */
[----:B----4-:R-:W-:-:S05]  /*a160*/  IADD3 R3, P0, R14, R3, RZ ;  /* 0x000000030e037210 */ /* 0x010fca0007f1e0ff */
        /* <DEDUP_REMOVED lines=8> */
.L_x_285:
[----:B------:R-:W-:Y:S01]  /*a1f0*/  ISETP.NE.AND P0, PT, R2, 0x1, PT ;  /* 0x000000010200780c */ /* 0x000fe20003f05270 */
[----:B------:R-:W-:Y:S01]  /*a200*/  IMAD.MOV R13, RZ, RZ, -R13 ;  /* 0x000000ffff0d7224 */ /* 0x000fe200078e0a0d */
[----:B-12---:R-:W-:Y:S01]  /*a210*/  SHF.R.U64 R0, R4, R21, R5 ;  /* 0x0000001504007219 */ /* 0x006fe20000001205 */
[----:B0-----:R-:W-:Y:S01]  /*a220*/  VIADD R5, R20, 0xffffffff ;  /* 0xffffffff14057836 */ /* 0x001fe20000000000 */
[----:B------:R-:W-:-:S03]  /*a230*/  LOP3.LUT R153, R10, R153, RZ, 0xc0, !PT ;  /* 0x000000990a997212 */ /* 0x000fc600078ec0ff */
[----:B------:R-:W-:Y:S01]  /*a240*/  IMAD.MOV R3, RZ, RZ, -R0 ;  /* 0x000000ffff037224 */ /* 0x000fe200078e0a00 */
[----:B------:R-:W-:Y:S01]  /*a250*/  LOP3.LUT R5, R12, R5, RZ, 0xc0, !PT ;  /* 0x000000050c057212 */ /* 0x000fe200078ec0ff */
[----:B------:R-:W-:Y:S02]  /*a260*/  IMAD R153, R28, R0, R153 ;  /* 0x000000001c997224 */ /* 0x000fe400078e0299 */
[----:B---3--:R-:W-:Y:S02]  /*a270*/  IMAD R0, R3, R25, R14 ;  /* 0x0000001903007224 */ /* 0x008fe400078e020e */
[----:B------:R-:W-:Y:S02]  /*a280*/  @P0 IMAD R26, R15, R13, R24 ;  /* 0x0000000d0f1a0224 */ /* 0x000fe400078e0218 */
[----:B------:R-:W-:Y:S02]  /*a290*/  IMAD R4, R0, R20, R5 ;  /* 0x0000001400047224 */ /* 0x000fe400078e0205 */
[----:B------:R-:W-:-:S02]  /*a2a0*/  IMAD R153, R153, R27, R26 ;  /* 0x0000001b99997224 */ /* 0x000fc400078e021a */
[----:B------:R-:W-:-:S03]  /*a2b0*/  IMAD.MOV.U32 R3, RZ, RZ, 0x1 ;  /* 0x00000001ff037424 */ /* 0x000fc600078e00ff */
[----:B------:R-:W-:Y:S02]  /*a2c0*/  SEL R152, R4, R153, !P0 ;  /* 0x0000009904987207 */ /* 0x000fe40004000000 */
[----:B------:R-:W-:Y:S02]  /*a2d0*/  PRMT R0, R3, 0x7610, R0 ;  /* 0x0000761003007816 */ /* 0x000fe40000000000 */
[----:B------:R-:W-:-:S07]  /*a2e0*/  SEL R153, R153, R4, !P0 ;  /* 0x0000000499997207 */ /* 0x000fce0004000000 */
.L_x_283:
[----:B------:R-:W-:-:S13]  /*a2f0*/  LOP3.LUT P0, RZ, R0, 0xff, RZ, 0xc0, !PT ;  /* 0x000000ff00ff7812 */ /* 0x000fda000780c0ff */
[----:B------:R-:W-:Y:S05]  /*a300*/  @P0 BRA `(.L_x_286) ;  /* 0xffffff6800f80947 */ /* 0x000fea000383ffff */
[----:B------:R-:W-:Y:S05]  /*a310*/  EXIT ;  /* 0x000000000000794d */ /* 0x000fea0003800000 */
.L_x_3:
[----:B0-----:R-:W-:Y:S01]  /*a320*/  ULDC.64 UR4, c[0x0][0x650] ;  /* 0x0001940000047ab9 */ /* 0x001fe20000000a00 */
        /* <DEDUP_REMOVED lines=25> */
.L_x_288:
[--C-:B------:R-:W-:Y:S01]  /*a4c0*/  SHF.R.U64 R12, R10, R14, R11.reuse ;  /* 0x0000000e0a0c7219 */ /* 0x100fe2000000120b */
[----:B------:R-:W0:Y:S01]  /*a4d0*/  LDC R22, c[0x0][0x618] ;  /* 0x00018600ff167b82 */ /* 0x000e220000000800 */
[----:B------:R-:W-:Y:S01]  /*a4e0*/  I2FP.F32.U32 R6, R4 ;  /* 0x0000000400067245 */ /* 0x000fe20000201000 */
[----:B------:R-:W-:Y:S01]  /*a4f0*/  ULDC UR4, c[0x0][0x150] ;  /* 0x0000540000047ab9 */ /* 0x000fe20000000800 */
[----:B------:R-:W-:Y:S02]  /*a500*/  SHF.R.U32.HI R5, RZ, R14, R11 ;  /* 0x0000000eff057219 */ /* 0x000fe4000001160b */
[----:B------:R-:W-:Y:S01]  /*a510*/  IADD3 R9, P0, RZ, -R12, RZ ;  /* 0x8000000cff097210 */ /* 0x000fe20007f1e0ff */
[----:B------:R-:W-:Y:S01]  /*a520*/  FMUL R11, R6, UR4 ;  /* 0x00000004060b7c20 */ /* 0x000fe20008400000 */
[----:B------:R-:W-:Y:S01]  /*a530*/  ULDC UR4, c[0x0][0x154] ;  /* 0x0000550000047ab9 */ /* 0x000fe20000000800 */
[----:B------:R-:W1:Y:S02]  /*a540*/  LDC.64 R24, c[0x0][0x640] ;  /* 0x00019000ff187b82 */ /* 0x000e640000000a00 */
[----:B------:R-:W-:-:S02]  /*a550*/  IMAD.X R5, RZ, RZ, ~R5, P0 ;  /* 0x000000ffff057224 */ /* 0x000fc400000e0e05 */
[----:B------:R-:W2:Y:S01]  /*a560*/  F2I.U32.TRUNC.NTZ R11, R11 ;  /* 0x0000000b000b7305 */ /* 0x000ea2000020f000 */
[----:B------:R-:W-:-:S03]  /*a570*/  IMAD.WIDE.U32 R6, R9, R20, R16 ;  /* 0x0000001409067225 */ /* 0x000fc600078e0010 */
[----:B------:R-:W3:Y:S01]  /*a580*/  LDC R13, c[0x0][0x144] ;  /* 0x00005100ff0d7b82 */ /* 0x000ee20000000800 */
[----:B------:R-:W-:-:S04]  /*a590*/  IMAD R8, R5, R20, RZ ;  /* 0x0000001405087224 */ /* 0x000fc800078e02ff */
[----:B------:R-:W-:Y:S02]  /*a5a0*/  IMAD R5, R9, R21, R8 ;  /* 0x0000001509057224 */ /* 0x000fe400078e0208 */
[----:B------:R-:W-:Y:S01]  /*a5b0*/  IMAD.MOV.U32 R8, RZ, RZ, -0x1 ;  /* 0xffffffffff087424 */ /* 0x000fe200078e00ff */
[----:B------:R-:W4:Y:S01]  /*a5c0*/  LDC R14, c[0x0][0x608] ;  /* 0x00018200ff0e7b82 */ /* 0x000f220000000800 */
[----:B------:R-:W-:Y:S01]  /*a5d0*/  IMAD.IADD R5, R7, 0x1, R5 ;  /* 0x0000000107057824 */ /* 0x000fe200078e0205 */
[----:B------:R-:W-:-:S04]  /*a5e0*/  I2FP.F32.U32 R7, R3 ;  /* 0x0000000300077245 */ /* 0x000fc80000201000 */
[-C--:B0-----:R-:W-:Y:S01]  /*a5f0*/  SHF.R.U64 R10, R6, R22.reuse, R5 ;  /* 0x00000016060a7219 */ /* 0x081fe20000001205 */
[----:B--2---:R-:W-:Y:S01]  /*a600*/  IMAD.MOV R6, RZ, RZ, -R11 ;  /* 0x000000ffff067224 */ /* 0x004fe200078e0a0b */
[----:B------:R-:W0:Y:S01]  /*a610*/  LDC R9, c[0x0][0x658] ;  /* 0x00019600ff097b82 */ /* 0x000e220000000800 */
[----:B-1----:R-:W-:Y:S01]  /*a620*/  ISETP.NE.U32.AND P0, PT, R24, RZ, PT ;  /* 0x000000ff1800720c */ /* 0x002fe20003f05070 */
[----:B------:R-:W-:Y:S01]  /*a630*/  FMUL R7, R7, UR4 ;  /* 0x0000000407077c20 */ /* 0x000fe20008400000 */
[----:B------:R-:W-:Y:S02]  /*a640*/  SHF.R.U32.HI R5, RZ, R22, R5 ;  /* 0x00000016ff057219 */ /* 0x000fe40000011605 */
[----:B------:R-:W-:-:S03]  /*a650*/  ISETP.NE.AND.EX P0, PT, R25, RZ, PT, P0 ;  /* 0x000000ff1900720c */ /* 0x000fc60003f05300 */
[----:B------:R-:W1:Y:S01]  /*a660*/  LDC R20, c[0x0][0x148] ;  /* 0x00005200ff147b82 */ /* 0x000e620000000800 */
[----:B---3--:R-:W-:Y:S02]  /*a670*/  IMAD R23, R13, R6, R4 ;  /* 0x000000060d177224 */ /* 0x008fe400078e0204 */
[----:B------:R-:W-:-:S05]  /*a680*/  IMAD.MOV.U32 R6, RZ, RZ, 0x1 ;  /* 0x00000001ff067424 */ /* 0x000fca00078e00ff */
[----:B------:R-:W2:Y:S01]  /*a690*/  LDC R21, c[0x0][0x600] ;  /* 0x00018000ff157b82 */ /* 0x000ea20000000800 */
[-CC-:B----4-:R-:W-:Y:S02]  /*a6a0*/  SHF.R.U64 R13, R10, R14.reuse, R5.reuse ;  /* 0x0000000e0a0d7219 */ /* 0x190fe40000001205 */
[----:B------:R-:W-:Y:S02]  /*a6b0*/  SHF.R.U32.HI R4, RZ, R14, R5 ;  /* 0x0000000eff047219 */ /* 0x000fe40000011605 */
[----:B------:R3:W4:Y:S03]  /*a6c0*/  F2I.U32.TRUNC.NTZ R14, R7 ;  /* 0x00000007000e7305 */ /* 0x000726000020f000 */
[----:B------:R-:W1:Y:S01]  /*a6d0*/  LDC R26, c[0x0][0x648] ;  /* 0x00019200ff1a7b82 */ /* 0x000e620000000800 */
[-C--:B0-----:R-:W-:Y:S02]  /*a6e0*/  SHF.R.U64 R15, R13, R9.reuse, R4 ;  /* 0x000000090d0f7219 */ /* 0x081fe40000001204 */
[----:B------:R-:W-:-:S02]  /*a6f0*/  SHF.L.U32 R8, R8, R9, RZ ;  /* 0x0000000908087219 */ /* 0x000fc400000006ff */
[-C--:B------:R-:W-:Y:S01]  /*a700*/  SHF.R.U32.HI R5, RZ, R9.reuse, R4 ;  /* 0x00000009ff057219 */ /* 0x080fe20000011604 */
[----:B------:R-:W-:Y:S01]  /*a710*/  IMAD.MOV.U32 R4, RZ, RZ, R15 ;  /* 0x000000ffff047224 */ /* 0x000fe200078e000f */
[----:B------:R-:W-:Y:S01]  /*a720*/  SHF.L.U32 R22, R6, R9, RZ ;  /* 0x0000000906167219 */ /* 0x000fe200000006ff */
[----:B------:R-:W0:Y:S01]  /*a730*/  LDC R27, c[0x0][0x638] ;  /* 0x00018e00ff1b7b82 */ /* 0x000e220000000800 */
[----:B------:R-:W-:-:S07]  /*a740*/  LOP3.LUT R28, RZ, R8, RZ, 0x33, !PT ;  /* 0x00000008ff1c7212 */ /* 0x000fce00078e33ff */
        /* <DEDUP_REMOVED lines=12> */
.L_x_289:
[----:B------:R-:W-:Y:S01]  /*a810*/  ISETP.NE.AND P0, PT, R2, 0x1, PT ;  /* 0x000000010200780c */ /* 0x000fe20003f05270 */
[----:B--2---:R-:W-:Y:S01]  /*a820*/  VIADD R7, R21, 0xffffffff ;  /* 0xffffffff15077836 */ /* 0x004fe20000000000 */
[----:B-1----:R-:W-:Y:S01]  /*a830*/  SHF.R.U64 R5, R4, R26, R5 ;  /* 0x0000001a04057219 */ /* 0x002fe20000001205 */
[----:B------:R-:W-:Y:S01]  /*a840*/  IMAD.MOV R14, RZ, RZ, -R14 ;  /* 0x000000ffff0e7224 */ /* 0x000fe200078e0a0e */
[----:B------:R-:W-:Y:S01]  /*a850*/  LOP3.LUT R4, R13, R28, RZ, 0xc0, !PT ;  /* 0x0000001c0d047212 */ /* 0x000fe200078ec0ff */
[----:B------:R-:W-:Y:S01]  /*a860*/  IMAD.MOV.U32 R8, RZ, RZ, R12 ;  /* 0x000000ffff087224 */ /* 0x000fe200078e000c */
[----:B------:R-:W-:Y:S01]  /*a870*/  LOP3.LUT R10, R10, R7, RZ, 0xc0, !PT ;  /* 0x000000070a0a7212 */ /* 0x000fe200078ec0ff */
[----:B------:R-:W-:Y:S02]  /*a880*/  IMAD.MOV R6, RZ, RZ, -R5 ;  /* 0x000000ffff067224 */ /* 0x000fe400078e0a05 */
[----:B------:R-:W-:-:S04]  /*a890*/  IMAD R4, R22, R5, R4 ;  /* 0x0000000516047224 */ /* 0x000fc800078e0204 */
[----:B------:R-:W-:Y:S02]  /*a8a0*/  @P0 IMAD R23, R20, R14, R3 ;  /* 0x0000000e14170224 */ /* 0x000fe400078e0203 */
[----:B0-----:R-:W-:Y:S02]  /*a8b0*/  IMAD R3, R6, R27, R15 ;  /* 0x0000001b06037224 */ /* 0x001fe400078e020f */
[----:B------:R-:W-:Y:S02]  /*a8c0*/  IMAD R7, R4, R29, R23 ;  /* 0x0000001d04077224 */ /* 0x000fe400078e0217 */
[----:B------:R-:W-:Y:S02]  /*a8d0*/  IMAD R4, R3, R21, R10 ;  /* 0x0000001503047224 */ /* 0x000fe400078e020a */
[----:B------:R-:W-:-:S03]  /*a8e0*/  IMAD.MOV.U32 R6, RZ, RZ, 0x1 ;  /* 0x00000001ff067424 */ /* 0x000fc600078e00ff */
[----:B------:R-:W-:Y:S02]  /*a8f0*/  SEL R9, R4, R7, !P0 ;  /* 0x0000000704097207 */ /* 0x000fe40004000000 */
[----:B------:R-:W-:-:S07]  /*a900*/  SEL R7, R7, R4, !P0 ;  /* 0x0000000407077207 */ /* 0x000fce0004000000 */
.L_x_287:
[----:B------:R-:W-:-:S08]  /*a910*/  NOP ;  /* 0x0000000000007918 */ /* 0x000fd00000000000 */
[----:B------:R-:W0:-:S00]  /*a920*/  USETMAXREG.DEALLOC.CTAPOOL 0x28 ;  /* 0x00000028000079c8 */ /* 0x000e0000080e0500 */
[----:B0-----:R-:W-:-:S13]  /*a930*/  ISETP.NE.AND P0, PT, R0, RZ, PT ;  /* 0x000000ff0000720c */ /* 0x001fda0003f05270 */
[----:B------:R-:W-:Y:S05]  /*a940*/  @P0 EXIT ;  /* 0x000000000000094d */ /* 0x000fea0003800000 */
[----:B------:R-:W-:Y:S01]  /*a950*/  LOP3.LUT P0, RZ, R6, 0xff, RZ, 0xc0, !PT ;  /* 0x000000ff06ff7812 */ /* 0x000fe2000780c0ff */
[----:B------:R-:W-:Y:S02]  /*a960*/  IMAD.MOV.U32 R3, RZ, RZ, 0x1 ;  /* 0x00000001ff037424 */ /* 0x000fe400078e00ff */
[----:B------:R-:W-:-:S10]  /*a970*/  IMAD.MOV.U32 R0, RZ, RZ, RZ ;  /* 0x000000ffff007224 */ /* 0x000fd400078e00ff */
[----:B------:R-:W-:Y:S05]  /*a980*/  @!P0 BRA `(.L_x_290) ;  /* 0x0000000c00648947 */ /* 0x000fea0003800000 */
[----:B------:R-:W0:Y:S01]  /*a990*/  LDC R0, c[0x0][0x28c] ;  /* 0x0000a300ff007b82 */ /* 0x000e220000000800 */
[----:B------:R-:W-:Y:S01]  /*a9a0*/  ULDC UR5, c[0x0][0x658] ;  /* 0x0001960000057ab9 */ /* 0x000fe20000000800 */
[----:B------:R-:W-:Y:S01]  /*a9b0*/  UMOV UR7, 0xffffffff ;  /* 0xffffffff00077882 */ /* 0x000fe20000000000 */
[----:B------:R-:W-:Y:S01]  /*a9c0*/  ULDC UR6, c[0x0][0xc] ;  /* 0x0000030000067ab9 */ /* 0x000fe20000000800 */
[----:B------:R-:W-:Y:S01]  /*a9d0*/  USHF.L.U32 UR9, UR7, UR5, URZ ;  /* 0x0000000507097299 */ /* 0x000fe2000800063f */
[C---:B------:R-:W-:Y:S01]  /*a9e0*/  LOP3.LUT P2, RZ, R18.reuse, 0x7f, RZ, 0xc0, !PT ;  /* 0x0000007f12ff7812 */ /* 0x040fe2000784c0ff */
[----:B------:R-:W-:Y:S01]  /*a9f0*/  UMOV UR8, 0x1 ;  /* 0x0000000100087882 */ /* 0x000fe20000000000 */
[----:B------:R-:W-:Y:S01]  /*aa00*/  ULDC UR7, c[0x0][0x10] ;  /* 0x0000040000077ab9 */ /* 0x000fe20000000800 */
[----:B------:R-:W-:Y:S01]  /*aa10*/  LOP3.LUT P0, RZ, R18, 0x1f, RZ, 0xc0, !PT ;  /* 0x0000001f12ff7812 */ /* 0x000fe2000780c0ff */
[----:B------:R-:W-:Y:S01]  /*aa20*/  UIMAD.WIDE.U32 UR6, UR6, UR7, URZ ;  /* 0x00000007060672a5 */ /* 0x000fe2000f8e003f */
[----:B------:R-:W-:Y:S01]  /*aa30*/  BSSY B0, `(.L_x_290) ;  /* 0x00000ce000007945 */ /* 0x000fe20003800000 */
[----:B------:R-:W-:Y:S01]  /*aa40*/  USHF.L.U32 UR5, UR8, UR5, URZ ;  /* 0x0000000508057299 */ /* 0x000fe2000800063f */
[----:B------:R-:W-:Y:S01]  /*aa50*/  IMAD.MOV.U32 R11, RZ, RZ, 0x1 ;  /* 0x00000001ff0b7424 */ /* 0x000fe200078e00ff */
[----:B------:R-:W-:Y:S01]  /*aa60*/  LOP3.LUT R18, R19, 0x2, RZ, 0xfc, !PT ;  /* 0x0000000213127812 */ /* 0x000fe200078efcff */
[----:B------:R-:W-:Y:S01]  /*aa70*/  ULDC UR8, c[0x0][0x14] ;  /* 0x0000050000087ab9 */ /* 0x000fe20000000800 */
[----:B------:R-:W-:Y:S01]  /*aa80*/  PLOP3.LUT P0, PT, P0, P2, PT, 0x8a, 0x0 ;  /* 0x000000000000781c */ /* 0x000fe20000705172 */
[----:B------:R-:W-:-:S02]  /*aa90*/  UIMAD.WIDE.U32 UR30, UR6, UR8, URZ ;  /* 0x00000008061e72a5 */ /* 0x000fc4000f8e003f */
[----:B------:R-:W-:Y:S01]  /*aaa0*/  UIMAD UR7, UR7, UR8, URZ ;  /* 0x00000008070772a4 */ /* 0x000fe2000f8e023f */
[----:B------:R-:W-:Y:S01]  /*aab0*/  ULDC UR4, c[0x0][0x600] ;  /* 0x0001800000047ab9 */ /* 0x000fe20000000800 */
[----:B------:R-:W-:Y:S02]  /*aac0*/  ULOP3.LUT UR6, URZ, UR9, URZ, 0x33, !UPT ;  /* 0x000000093f067292 */ /* 0x000fe4000f8e333f */
[----:B------:R-:W-:Y:S01]  /*aad0*/  UIADD3 UR4, UR4, -0x1, URZ ;  /* 0xffffffff04047890 */ /* 0x000fe2000fffe03f */
[----:B0-----:R-:W-:Y:S01]  /*aae0*/  VIADD R0, R0, 0x3f ;  /* 0x0000003f00007836 */ /* 0x001fe20000000000 */
[----:B------:R-:W-:Y:S01]  /*aaf0*/  UIADD3 UR7, UR31, UR7, URZ ;  /* 0x000000071f077290 */ /* 0x000fe2000fffe03f */
[----:B------:R-:W-:-:S03]  /*ab00*/  ULDC.64 UR38, c[0x0][0x198] ;  /* 0x0000660000267ab9 */ /* 0x000fc60000000a00 */
[----:B------:R-:W-:-:S04]  /*ab10*/  SHF.R.S32.HI R3, RZ, 0x1f, R0 ;  /* 0x0000001fff037819 */ /* 0x000fc80000011400 */
[----:B------:R-:W-:Y:S01]  /*ab20*/  LEA.HI R3, R3, R0, RZ, 0x6 ;  /* 0x0000000003037211 */ /* 0x000fe200078f30ff */
[----:B------:R-:W-:-:S03]  /*ab30*/  IMAD.MOV.U32 R0, RZ, RZ, RZ ;  /* 0x000000ffff007224 */ /* 0x000fc600078e00ff */
[----:B------:R-:W-:Y:S01]  /*ab40*/  SHF.R.S32.HI R13, RZ, 0x6, R3 ;  /* 0x00000006ff0d7819 */ /* 0x000fe20000011403 */
[----:B------:R-:W-:-:S04]  /*ab50*/  IMAD.MOV.U32 R3, RZ, RZ, 0x1 ;  /* 0x00000001ff037424 */ /* 0x000fc800078e00ff */
[----:B------:R-:W-:-:S07]  /*ab60*/  VIADD R10, R13, 0x1 ;  /* 0x000000010d0a7836 */ /* 0x000fce0000000000 */
.L_x_302:
[----:B------:R-:W-:-:S03]  /*ab70*/  UMOV UR8, 0xffffffff ;  /* 0xffffffff00087882 */ /* 0x000fc60000000000 */
[----:B------:R-:W-:Y:S05]  /*ab80*/  BRA.DIV UR8, `(.L_x_291) ;  /* 0x0000000e08887947 */ /* 0x000fea000b800000 */
[----:B------:R-:W-:-:S13]  /*ab90*/  ELECT P6, URZ, PT ;  /* 0x00000000003f782f */ /* 0x000fda00038c0000 */
.L_x_311:
[----:B------:R-:W0:Y:S01]  /*aba0*/  LDC R4, c[0x0][0x28c] ;  /* 0x0000a300ff047b82 */ /* 0x000e220000000800 */
[----:B------:R-:W-:Y:S01]  /*abb0*/  BSSY B1, `(.L_x_292) ;  /* 0x0000043000017945 */ /* 0x000fe20003800000 */
[----:B0-----:R-:W-:-:S13]  /*abc0*/  ISETP.LT.OR P6, PT, R4, 0x1, !P6 ;  /* 0x000000010400780c */ /* 0x001fda00077c1670 */
[----:B------:R-:W-:Y:S05]  /*abd0*/  @P6 BRA `(.L_x_293) ;  /* 0x0000000400006947 */ /* 0x000fea0003800000 */
[----:B------:R-:W-:Y:S02]  /*abe0*/  IMAD.SHL.U32 R14, R7, 0x80, RZ ;  /* 0x00000080070e7824 */ /* 0x000fe400078e00ff */
[----:B------:R-:W-:Y:S02]  /*abf0*/  IMAD.SHL.U32 R15, R9, 0x100, RZ ;  /* 0x00000100090f7824 */ /* 0x000fe400078e00ff */
[----:B------:R-:W-:Y:S02]  /*ac00*/  IMAD.MOV.U32 R20, RZ, RZ, RZ ;  /* 0x000000ffff147224 */ /* 0x000fe400078e00ff */
[----:B------:R-:W-:Y:S02]  /*ac10*/  IMAD.MOV.U32 R4, RZ, RZ, R10 ;  /* 0x000000ffff047224 */ /* 0x000fe400078e000a */
[----:B------:R-:W-:Y:S02]  /*ac20*/  IMAD.MOV.U32 R5, RZ, RZ, R3 ;  /* 0x000000ffff057224 */ /* 0x000fe400078e0003 */
[----:B------:R-:W-:-:S07]  /*ac30*/  IMAD.MOV.U32 R6, RZ, RZ, R0 ;  /* 0x000000ffff067224 */ /* 0x000fce00078e0000 */
.L_x_297:
[----:B------:R-:W0:Y:S01]  /*ac40*/  S2R R12, SR_CgaCtaId ;  /* 0x00000000000c7919 */ /* 0x000e220000008800 */
[----:B------:R-:W-:Y:S01]  /*ac50*/  MOV R7, 0x400 ;  /* 0x0000040000077802 */ /* 0x000fe20000000f00 */
[----:B------:R-:W1:Y:S03]  /*ac60*/  @!P2 LDC R9, c[0x0][0x500] ;  /* 0x00014000ff09ab82 */ /* 0x000e660000000800 */
[----:B0-----:R-:W-:Y:S02]  /*ac70*/  LEA R21, R12, R7, 0x18 ;  /* 0x000000070c157211 */ /* 0x001fe400078ec0ff */
[----:B------:R-:W-:-:S03]  /*ac80*/  SHF.L.U32 R7, R5, 0x1f, RZ ;  /* 0x0000001f05077819 */ /* 0x000fc600000006ff */
[----:B------:R-:W-:-:S04]  /*ac90*/  IMAD R12, R6, 0x8, R21 ;  /* 0x00000008060c7824 */ /* 0x000fc800078e0215 */
[----:B------:R-:W0:Y:S02]  /*aca0*/  SYNCS.PHASECHK.TRANS64.TRYWAIT P1, [R12+URZ+0x10], R7 ;  /* 0x000010070c0075a7 */ /* 0x000e24000802017f */
[----:B01----:R-:W-:Y:S05]  /*acb0*/  @!P1 BRA `(.L_x_294) ;  /* 0x0000000c005c9947 */ /* 0x003fea0003800000 */
.L_x_312:
[----:B0-----:R-:W-:Y:S01]  /*acc0*/  PRMT R7, R18, 0x9910, RZ ;  /* 0x0000991012077816 */ /* 0x001fe200000000ff */
[----:B------:R0:W-:Y:S03]  /*acd0*/  @!P2 SYNCS.ARRIVE.TRANS64 RZ, [R12+URZ], R9 ;  /* 0x000000090cffa9a7 */ /* 0x0001e6000800003f */
[----:B------:R-:W-:-:S13]  /*ace0*/  ISETP.NE.AND P1, PT, R7, 0x2, PT ;  /* 0x000000020700780c */ /* 0x000fda0003f25270 */
[----:B0-----:R-:W-:Y:S05]  /*acf0*/  @P1 BRA `(.L_x_295) ;  /* 0x0000000000041947 */ /* 0x001fea0003800000 */
[----:B------:R-:W-:Y:S01]  /*ad00*/  BPT.TRAP 0x1 ;  /* 0x000000040000795c */ /* 0x000fe20000300000 */
.L_x_295:
[----:B------:R-:W-:Y:S05]  /*ad10*/  @P0 BRA `(.L_x_296) ;  /* 0x0000000000040947 */ /* 0x000fea0003800000 */
[----:B------:R-:W-:Y:S01]  /*ad20*/  BPT.TRAP 0x1 ;  /* 0x000000040000795c */ /* 0x000fe20000300000 */
.L_x_296:
[--C-:B------:R-:W-:Y:S01]  /*ad30*/  IMAD R7, R6, 0x8000, R21.reuse ;  /* 0x0000800006077824 */ /* 0x100fe200078e0215 */
[----:B------:R-:W-:Y:S01]  /*ad40*/  R2UR UR34, R20 ;  /* 0x00000000142272ca */ /* 0x000fe200000e0000 */
[----:B------:R-:W-:Y:S01]  /*ad50*/  IMAD R21, R6, 0x10000, R21 ;  /* 0x0001000006157824 */ /* 0x000fe200078e0215 */
[----:B------:R-:W-:Y:S01]  /*ad60*/  R2UR UR33, R12 ;  /* 0x000000000c2172ca */ /* 0x000fe200000e0000 */
[----:B------:R-:W-:Y:S01]  /*ad70*/  VIADD R4, R4, 0xffffffff ;  /* 0xffffffff04047836 */ /* 0x000fe20000000000 */
[----:B------:R-:W-:Y:S01]  /*ad80*/  R2UR UR24, R7 ;  /* 0x00000000071872ca */ /* 0x000fe200000e0000 */
[----:B------:R-:W-:Y:S01]  /*ad90*/  UIADD3 UR14, UP0, UR38, 0xf0, URZ ;  /* 0x000000f0260e7890 */ /* 0x000fe2000ff1e03f */
[----:B------:R-:W-:Y:S01]  /*ada0*/  R2UR UR8, R21 ;  /* 0x00000000150872ca */ /* 0x000fe200000e0000 */
[----:B------:R-:W-:Y:S01]  /*adb0*/  UIADD3 UR40, UP1, UR38, 0x1f0, URZ ;  /* 0x000001f026287890 */ /* 0x000fe2000ff3e03f */
[----:B------:R-:W-:Y:S01]  /*adc0*/  R2UR UR36, R8 ;  /* 0x00000000082472ca */ /* 0x000fe200000e0000 */
[----:B------:R-:W-:Y:S01]  /*add0*/  UIADD3.X UR15, URZ, UR39, URZ, UP0, !UPT ;  /* 0x000000273f0f7290 */ /* 0x000fe200087fe43f */
[----:B------:R-:W-:Y:S01]  /*ade0*/  R2UR UR35, R14 ;  /* 0x000000000e2372ca */ /* 0x000fe200000e0000 */
[----:B------:R-:W-:Y:S01]  /*adf0*/  UIADD3.X UR41, URZ, UR39, URZ, UP1, !UPT ;  /* 0x000000273f297290 */ /* 0x000fe20008ffe43f */
[----:B------:R-:W-:Y:S01]  /*ae00*/  R2UR UR19, R15 ;  /* 0x000000000f1372ca */ /* 0x000fe200000e0000 */
[----:B------:R-:W-:Y:S01]  /*ae10*/  UIADD3 UR26, UR34, 0x20, URZ ;  /* 0x00000020221a7890 */ /* 0x000fe2000fffe03f */
[----:B------:R-:W-:Y:S01]  /*ae20*/  ISETP.GT.AND P3, PT, R4, 0x1, PT ;  /* 0x000000010400780c */ /* 0x000fe20003f64270 */
[----:B------:R-:W-:Y:S01]  /*ae30*/  VIADD R6, R6, 0x1 ;  /* 0x0000000106067836 */ /* 0x000fe20000000000 */
[----:B------:R-:W-:Y:S01]  /*ae40*/  UMOV UR22, 0x0 ;  /* 0x0000000000167882 */ /* 0x000fe20000000000 */
[----:B------:R-:W-:Y:S01]  /*ae50*/  UIADD3 UR32, UR24, 0x100, URZ ;  /* 0x0000010018207890 */ /* 0x000fe2000fffe03f */
[----:B------:R-:W-:Y:S01]  /*ae60*/  VIADD R20, R20, 0x40 ;  /* 0x0000004014147836 */ /* 0x000fe20000000000 */
[----:B------:R-:W-:Y:S01]  /*ae70*/  UIADD3 UR24, UR24, 0x4100, URZ ;  /* 0x0000410018187890 */ /* 0x000fe2000fffe03f */
[----:B------:R-:W-:Y:S01]  /*ae80*/  ISETP.NE.AND P1, PT, R6, 0x2, PT ;  /* 0x000000020600780c */ /* 0x000fe20003f25270 */
[----:B------:R-:W-:-:S02]  /*ae90*/  UIADD3 UR16, UR8, 0x10100, URZ ;  /* 0x0001010008107890 */ /* 0x000fc4000fffe03f */
[----:B------:R-:W-:Y:S01]  /*aea0*/  UIADD3 UR8, UR8, 0x18100, URZ ;  /* 0x0001810008087890 */ /* 0x000fe2000fffe03f */
[----:B------:R-:W-:Y:S01]  /*aeb0*/  SEL R12, RZ, 0x1, P1 ;  /* 0x00000001ff0c7807 */ /* 0x000fe20000800000 */
[----:B------:R-:W-:Y:S01]  /*aec0*/  UMOV UR23, 0x10000000 ;  /* 0x1000000000177882 */ /* 0x000fe20000000000 */
[----:B------:R-:W-:Y:S01]  /*aed0*/  UMOV UR25, UR33 ;  /* 0x0000002100197c82 */ /* 0x000fe20008000000 */
[----:B------:R-:W-:Y:S01]  /*aee0*/  UMOV UR28, UR36 ;  /* 0x00000024001c7c82 */ /* 0x000fe20008000000 */
[----:B------:R-:W-:Y:S01]  /*aef0*/  UMOV UR27, UR35 ;  /* 0x00000023001b7c82 */ /* 0x000fe20008000000 */
[----:B------:R-:W-:Y:S01]  /*af00*/  UMOV UR17, UR33 ;  /* 0x0000002100117c82 */ /* 0x000fe20008000000 */
[----:B------:R-:W-:Y:S01]  /*af10*/  UMOV UR18, UR34 ;  /* 0x0000002200127c82 */ /* 0x000fe20008000000 */
[----:B------:R-:W-:Y:S01]  /*af20*/  UMOV UR20, UR36 ;  /* 0x0000002400147c82 */ /* 0x000fe20008000000 */
[----:B------:R0:W-:Y:S01]  /*af30*/  UTMALDG.3D [UR32], [UR14], desc[UR22] ;  /* 0x000016200e0075b4 */ /* 0x0001e20008011000 */
[----:B------:R-:W-:Y:S01]  /*af40*/  UMOV UR9, UR33 ;  /* 0x0000002100097c82 */ /* 0x000fe20008000000 */
[----:B------:R-:W-:Y:S01]  /*af50*/  UMOV UR11, UR19 ;  /* 0x00000013000b7c82 */ /* 0x000fe20008000000 */
[----:B------:R-:W-:Y:S01]  /*af60*/  UMOV UR12, UR36 ;  /* 0x00000024000c7c82 */ /* 0x000fe20008000000 */
[----:B------:R-:W-:Y:S01]  /*af70*/  UMOV UR10, UR26 ;  /* 0x0000001a000a7c82 */ /* 0x000fe20008000000 */
[----:B------:R-:W-:-:S02]  /*af80*/  LOP3.LUT R5, R5, R12, RZ, 0x3c, !PT ;  /* 0x0000000c05057212 */ /* 0x000fc400078e3cff */
[----:B------:R-:W-:Y:S01]  /*af90*/  SEL R6, R6, RZ, P1 ;  /* 0x000000ff06067207 */ /* 0x000fe20000800000 */
[----:B------:R0:W-:Y:S01]  /*afa0*/  UTMALDG.3D [UR24], [UR14], desc[UR22] ;  /* 0x000016180e0075b4 */ /* 0x0001e20008011000 */
[----:B------:R0:W-:Y:S01]  /*afb0*/  UTMALDG.3D [UR16], [UR40], desc[UR22] ;  /* 0x00001610280075b4 */ /* 0x0001e20008011000 */
[----:B------:R0:W-:Y:S02]  /*afc0*/  UTMALDG.3D [UR8], [UR40], desc[UR22] ;  /* 0x00001608280075b4 */ /* 0x0001e40008011000 */
[----:B0-----:R-:W-:Y:S05]  /*afd0*/  @P3 BRA `(.L_x_297) ;  /* 0xfffffffc00183947 */ /* 0x001fea000383ffff */
.L_x_293:
[----:B------:R-:W-:Y:S05]  /*afe0*/  BSYNC B1 ;  /* 0x0000000000017941 */ /* 0x000fea0003800000 */
.L_x_292:
[----:B------:R-:W-:Y:S01]  /*aff0*/  LOP3.LUT P3, RZ, R11, 0xff, RZ, 0xc0, !PT ;  /* 0x000000ff0bff7812 */ /* 0x000fe2000786c0ff */
[----:B------:R-:W-:Y:S01]  /*b000*/  IMAD.IADD R0, R13, 0x1, R0 ;  /* 0x000000010d007824 */ /* 0x000fe200078e0200 */
[----:B------:R-:W-:Y:S01]  /*b010*/  IADD3 R16, P4, R16, UR30, RZ ;  /* 0x0000001e10107c10 */ /* 0x000fe2000ff9e0ff */
[----:B------:R-:W-:Y:S01]  /*b020*/  ULDC.64 UR8, c[0x0][0x650] ;  /* 0x0001940000087ab9 */ /* 0x000fe20000000a00 */
[----:B------:R-:W-:Y:S01]  /*b030*/  BSSY B1, `(.L_x_298) ;  /* 0x000006b000017945 */ /* 0x000fe20003800000 */
[----:B------:R-:W-:Y:S01]  /*b040*/  IMAD.MOV.U32 R7, RZ, RZ, -0x1 ;  /* 0xffffffffff077424 */ /* 0x000fe200078e00ff */
[----:B------:R-:W-:Y:S01]  /*b050*/  SHF.R.U32.HI R4, RZ, 0x1, R0 ;  /* 0x00000001ff047819 */ /* 0x000fe20000011600 */
[----:B------:R-:W-:Y:S01]  /*b060*/  IMAD.MOV.U32 R9, RZ, RZ, -0x1 ;  /* 0xffffffffff097424 */ /* 0x000fe200078e00ff */
[----:B------:R-:W-:Y:S01]  /*b070*/  ISETP.GT.U32.AND P1, PT, R0, 0x1, PT ;  /* 0x000000010000780c */ /* 0x000fe20003f24070 */
[----:B------:R-:W-:Y:S01]  /*b080*/  IMAD.MOV.U32 R8, RZ, RZ, -0x1 ;  /* 0xffffffffff087424 */ /* 0x000fe200078e00ff */
[----:B------:R-:W-:-:S02]  /*b090*/  LOP3.LUT R4, R4, 0x1, RZ, 0xc0, !PT ;  /* 0x0000000104047812 */ /* 0x000fc400078ec0ff */
[----:B------:R-:W-:Y:S01]  /*b0a0*/  ISETP.LT.U32.AND P1, PT, R13, 0x2, P1 ;  /* 0x000000020d00780c */ /* 0x000fe20000f21070 */
[----:B------:R-:W0:Y:S01]  /*b0b0*/  @P3 S2R R6, SR_CgaCtaId ;  /* 0x0000000000063919 */ /* 0x000e220000008800 */
[----:B------:R-:W-:Y:S02]  /*b0c0*/  @P3 MOV R5, 0x400 ;  /* 0x0000040000053802 */ /* 0x000fe40000000f00 */
[----:B------:R-:W-:Y:S02]  /*b0d0*/  IADD3.X R17, R17, UR7, RZ, P4, !PT ;  /* 0x0000000711117c10 */ /* 0x000fe4000a7fe4ff */
[----:B------:R-:W-:Y:S02]  /*b0e0*/  ISETP.GE.U32.AND P4, PT, R16, UR8, PT ;  /* 0x0000000810007c0c */ /* 0x000fe4000bf86070 */
[----:B------:R-:W-:Y:S02]  /*b0f0*/  LOP3.LUT R0, R0, 0x1, RZ, 0xc0, !PT ;  /* 0x0000000100007812 */ /* 0x000fe400078ec0ff */
[----:B------:R-:W-:-:S02]  /*b100*/  PRMT R11, RZ, 0x7610, R11 ;  /* 0x00007610ff0b7816 */ /* 0x000fc4000000000b */
[----:B0-----:R-:W-:-:S04]  /*b110*/  @P3 LEA R5, R6, R5, 0x18 ;  /* 0x0000000506053211 */ /* 0x001fc800078ec0ff */
[----:B------:R0:W-:Y:S01]  /*b120*/  @P3 SYNCS.ARRIVE.TRANS64.A1T0 RZ, [R5+URZ+0x38], RZ ;  /* 0x000038ff05ff39a7 */ /* 0x0001e2000810003f */
[----:B------:R-:W-:Y:S02]  /*b130*/  ISETP.NE.U32.AND P3, PT, R4, 0x1, PT ;  /* 0x000000010400780c */ /* 0x000fe40003f65070 */
[----:B------:R-:W-:Y:S02]  /*b140*/  SEL R4, RZ, 0x1, !P1 ;  /* 0x00000001ff047807 */ /* 0x000fe40004800000 */
[----:B------:R-:W-:Y:S02]  /*b150*/  ISETP.GE.U32.AND.EX P1, PT, R17, UR9, PT, P4 ;  /* 0x0000000911007c0c */ /* 0x000fe4000bf26140 */
[----:B------:R-:W-:-:S04]  /*b160*/  ISETP.GT.U32.AND P3, PT, R13, 0x1, !P3 ;  /* 0x000000010d00780c */ /* 0x000fc80005f64070 */
[----:B0-----:R-:W-:-:S04]  /*b170*/  SEL R5, RZ, 0x1, !P3 ;  /* 0x00000001ff057807 */ /* 0x001fc80005800000 */
[--C-:B------:R-:W-:Y:S02]  /*b180*/  LOP3.LUT R3, R5, R3, R4.reuse, 0x96, !PT ;  /* 0x0000000305037212 */ /* 0x100fe400078e9604 */
[----:B------:R-:W-:Y:S01]  /*b190*/  PRMT R4, RZ, 0x7610, R4 ;  /* 0x00007610ff047816 */ /* 0x000fe20000000004 */
[----:B------:R-:W-:Y:S06]  /*b1a0*/  @P1 BRA `(.L_x_299) ;  /* 0x00000004004c1947 */ /* 0x000fec0003800000 */
[----:B------:R-:W-:Y:S01]  /*b1b0*/  ULDC.64 UR8, c[0x0][0x628] ;  /* 0x00018a0000087ab9 */ /* 0x000fe20000000a00 */
[----:B------:R-:W0:Y:S01]  /*b1c0*/  S2R R14, SR_CTAID.X ;  /* 0x00000000000e7919 */ /* 0x000e220000002500 */
[----:B------:R-:W-:Y:S01]  /*b1d0*/  ISETP.NE.U32.AND P1, PT, RZ, UR8, PT ;  /* 0x00000008ff007c0c */ /* 0x000fe2000bf25070 */
[----:B------:R-:W-:Y:S01]  /*b1e0*/  ULDC UR11, c[0x0][0x630] ;  /* 0x00018c00000b7ab9 */ /* 0x000fe20000000800 */
[----:B------:R-:W-:Y:S01]  /*b1f0*/  IMAD.MOV.U32 R4, RZ, RZ, R16 ;  /* 0x000000ffff047224 */ /* 0x000fe200078e0010 */
[----:B------:R-:W1:Y:S01]  /*b200*/  S2R R12, SR_CTAID.Y ;  /* 0x00000000000c7919 */ /* 0x000e620000002600 */
[----:B------:R-:W-:Y:S01]  /*b210*/  ISETP.NE.AND.EX P1, PT, RZ, UR9, PT, P1 ;  /* 0x00000009ff007c0c */ /* 0x000fe2000bf25310 */
[----:B------:R-:W-:-:S12]  /*b220*/  IMAD.MOV.U32 R5, RZ, RZ, R17 ;  /* 0x000000ffff057224 */ /* 0x000fd800078e0011 */
[----:B------:R-:W-:Y:S05]  /*b230*/  @!P1 BRA `(.L_x_300) ;  /* 0x0000000000289947 */ /* 0x000fea0003800000 */
[----:B------:R-:W-:Y:S02]  /*b240*/  ULDC UR10, c[0x0][0x634] ;  /* 0x00018d00000a7ab9 */ /* 0x000fe40000000800 */
[----:B------:R-:W-:-:S05]  /*b250*/  IADD3 R9, P1, R16, UR10, RZ ;  /* 0x0000000a10097c10 */ /* 0x000fca000ff3e0ff */
[----:B------:R-:W-:-:S04]  /*b260*/  IMAD.X R15, RZ, RZ, R17, P1 ;  /* 0x000000ffff0f7224 */ /* 0x000fc800008e0611 */
[----:B------:R-:W-:-:S04]  /*b270*/  IMAD.WIDE.U32 R6, R15, UR8, RZ ;  /* 0x000000080f067c25 */ /* 0x000fc8000f8e00ff */
[----:B------:R-:W-:-:S04]  /*b280*/  IMAD.WIDE.U32 R6, P1, R9, UR9, R6 ;  /* 0x0000000909067c25 */ /* 0x000fc8000f820006 */
[----:B------:R-:W-:-:S04]  /*b290*/  IMAD.WIDE.U32 R8, R9, UR8, RZ ;  /* 0x0000000809087c25 */ /* 0x000fc8000f8e00ff */
[----:B------:R-:W-:Y:S01]  /*b2a0*/  IMAD.X R5, RZ, RZ, RZ, P1 ;  /* 0x000000ffff057224 */ /* 0x000fe200008e06ff */
[----:B------:R-:W-:Y:S01]  /*b2b0*/  IADD3 RZ, P1, R9, R6, RZ ;  /* 0x0000000609ff7210 */ /* 0x000fe20007f3e0ff */
[----:B------:R-:W-:-:S04]  /*b2c0*/  IMAD.MOV.U32 R4, RZ, RZ, R7 ;  /* 0x000000ffff047224 */ /* 0x000fc800078e0007 */
[----:B------:R-:W-:-:S08]  /*b2d0*/  IMAD.WIDE.U32.X R4, R15, UR9, R4, P1 ;  /* 0x000000090f047c25 */ /* 0x000fd000088e0404 */
.L_x_300:
[--C-:B------:R-:W-:Y:S01]  /*b2e0*/  SHF.R.U64 R8, R4, UR11, R5.reuse ;  /* 0x0000000b04087c19 */ /* 0x100fe20008001205 */
[----:B------:R-:W-:Y:S01]  /*b2f0*/  ULDC.64 UR8, c[0x0][0x620] ;  /* 0x0001880000087ab9 */ /* 0x000fe20000000a00 */
[----:B------:R-:W-:Y:S01]  /*b300*/  SHF.R.U32.HI R4, RZ, UR11, R5 ;  /* 0x0000000bff047c19 */ /* 0x000fe20008011605 */
[----:B------:R-:W2:Y:S01]  /*b310*/  LDC R25, c[0x0][0x144] ;  /* 0x00005100ff197b82 */ /* 0x000ea20000000800 */
[----:B------:R-:W-:Y:S01]  /*b320*/  IADD3 R7, P1, RZ, -R8, RZ ;  /* 0x80000008ff077210 */ /* 0x000fe20007f3e0ff */
[----:B------:R-:W-:Y:S01]  /*b330*/  ULDC.64 UR12, c[0x0][0x640] ;  /* 0x00019000000c7ab9 */ /* 0x000fe20000000a00 */
[----:B0-----:R-:W-:Y:S01]  /*b340*/  I2FP.F32.U32 R9, R14 ;  /* 0x0000000e00097245 */ /* 0x001fe20000201000 */
[----:B------:R-:W-:Y:S02]  /*b350*/  ULDC UR10, c[0x0][0x608] ;  /* 0x00018200000a7ab9 */ /* 0x000fe40000000800 */
[----:B------:R-:W-:Y:S01]  /*b360*/  IMAD.X R4, RZ, RZ, ~R4, P1 ;  /* 0x000000ffff047224 */ /* 0x000fe200008e0e04 */
[----:B------:R-:W-:Y:S01]  /*b370*/  ISETP.NE.U32.AND P1, PT, RZ, UR12, PT ;  /* 0x0000000cff007c0c */ /* 0x000fe2000bf25070 */
[----:B------:R-:W0:Y:S02]  /*b380*/  LDC R21, c[0x0][0x148] ;  /* 0x00005200ff157b82 */ /* 0x000e240000000800 */
[----:B------:R-:W-:Y:S01]  /*b390*/  IMAD R6, R4, UR8, RZ ;  /* 0x0000000804067c24 */ /* 0x000fe2000f8e02ff */
[----:B------:R-:W-:Y:S01]  /*b3a0*/  ISETP.NE.AND.EX P1, PT, RZ, UR13, PT, P1 ;  /* 0x0000000dff007c0c */ /* 0x000fe2000bf25310 */
[----:B------:R-:W-:Y:S01]  /*b3b0*/  IMAD.WIDE.U32 R4, R7, UR8, R16 ;  /* 0x0000000807047c25 */ /* 0x000fe2000f8e0010 */
[----:B------:R-:W-:-:S03]  /*b3c0*/  ULDC UR8, c[0x0][0x150] ;  /* 0x0000540000087ab9 */ /* 0x000fc60000000800 */
[----:B------:R-:W-:Y:S02]  /*b3d0*/  IMAD R7, R7, UR9, R6 ;  /* 0x0000000907077c24 */ /* 0x000fe4000f8e0206 */
[----:B------:R-:W-:Y:S01]  /*b3e0*/  FMUL R6, R9, UR8 ;  /* 0x0000000809067c20 */ /* 0x000fe20008400000 */
[----:B------:R-:W-:Y:S01]  /*b3f0*/  ULDC UR8, c[0x0][0x618] ;  /* 0x0001860000087ab9 */ /* 0x000fe20000000800 */
[----:B------:R-:W-:Y:S01]  /*b400*/  ULDC UR9, c[0x0][0x154] ;  /* 0x0000550000097ab9 */ /* 0x000fe20000000800 */
[----:B------:R-:W-:-:S03]  /*b410*/  IMAD.IADD R5, R5, 0x1, R7 ;  /* 0x0000000105057824 */ /* 0x000fc600078e0207 */
[----:B------:R-:W3:Y:S02]  /*b420*/  F2I.U32.TRUNC.NTZ R6, R6 ;  /* 0x0000000600067305 */ /* 0x000ee4000020f000 */
[----:B------:R-:W-:Y:S02]  /*b430*/  SHF.R.U64 R9, R4, UR8, R5 ;  /* 0x0000000804097c19 */ /* 0x000fe40008001205 */
[----:B-1----:R-:W-:-:S05]  /*b440*/  I2FP.F32.U32 R4, R12 ;  /* 0x0000000c00047245 */ /* 0x002fca0000201000 */
[----:B------:R-:W-:Y:S01]  /*b450*/  FMUL R22, R4, UR9 ;  /* 0x0000000904167c20 */ /* 0x000fe20008400000 */
[----:B------:R-:W-:Y:S01]  /*b460*/  SHF.R.U32.HI R4, RZ, UR8, R5 ;  /* 0x00000008ff047c19 */ /* 0x000fe20008011605 */
[----:B------:R-:W-:-:S03]  /*b470*/  ULDC UR8, c[0x0][0x658] ;  /* 0x0001960000087ab9 */ /* 0x000fc60000000800 */
[--C-:B------:R-:W-:Y:S01]  /*b480*/  SHF.R.U64 R20, R9, UR10, R4.reuse ;  /* 0x0000000a09147c19 */ /* 0x100fe20008001204 */
[----:B------:R-:W1:Y:S01]  /*b490*/  F2I.U32.TRUNC.NTZ R22, R22 ;  /* 0x0000001600167305 */ /* 0x000e62000020f000 */
[----:B------:R-:W-:Y:S01]  /*b4a0*/  SHF.R.U32.HI R5, RZ, UR10, R4 ;  /* 0x0000000aff057c19 */ /* 0x000fe20008011604 */
[----:B---3--:R-:W-:-:S03]  /*b4b0*/  IMAD.MOV R6, RZ, RZ, -R6 ;  /* 0x000000ffff067224 */ /* 0x008fc600078e0a06 */
[--C-:B------:R-:W-:Y:S01]  /*b4c0*/  SHF.R.U64 R15, R20, UR8, R5.reuse ;  /* 0x00000008140f7c19 */ /* 0x100fe20008001205 */
[----:B--2---:R-:W-:Y:S01]  /*b4d0*/  IMAD R14, R25, R6, R14 ;  /* 0x00000006190e7224 */ /* 0x004fe200078e020e */
[----:B------:R-:W-:-:S03]  /*b4e0*/  SHF.R.U32.HI R23, RZ, UR8, R5 ;  /* 0x00000008ff177c19 */ /* 0x000fc60008011605 */
[----:B------:R-:W-:Y:S02]  /*b4f0*/  IMAD.MOV.U32 R4, RZ, RZ, R15 ;  /* 0x000000ffff047224 */ /* 0x000fe400078e000f */
[----:B------:R-:W-:Y:S01]  /*b500*/  IMAD.MOV.U32 R5, RZ, RZ, R23 ;  /* 0x000000ffff057224 */ /* 0x000fe200078e0017 */
[----:B-1----:R-:W-:Y:S06]  /*b510*/  @!P1 BRA `(.L_x_301) ;  /* 0x0000000000289947 */ /* 0x002fec0003800000 */
[----:B------:R-:W-:Y:S02]  /*b520*/  ULDC UR8, c[0x0][0x64c] ;  /* 0x0001930000087ab9 */ /* 0x000fe40000000800 */
[----:B------:R-:W-:-:S05]  /*b530*/  IADD3 R5, P1, R15, UR8, RZ ;  /* 0x000000080f057c10 */ /* 0x000fca000ff3e0ff */
[----:B------:R-:W-:-:S04]  /*b540*/  IMAD.X R23, RZ, RZ, R23, P1 ;  /* 0x000000ffff177224 */ /* 0x000fc800008e0617 */
[----:B------:R-:W-:-:S04]  /*b550*/  IMAD.WIDE.U32 R6, R23, UR12, RZ ;  /* 0x0000000c17067c25 */ /* 0x000fc8000f8e00ff */
[----:B------:R-:W-:-:S04]  /*b560*/  IMAD.WIDE.U32 R6, P1, R5, UR13, R6 ;  /* 0x0000000d05067c25 */ /* 0x000fc8000f820006 */
[----:B------:R-:W-:-:S04]  /*b570*/  IMAD.WIDE.U32 R4, R5, UR12, RZ ;  /* 0x0000000c05047c25 */ /* 0x000fc8000f8e00ff */
[----:B------:R-:W-:Y:S01]  /*b580*/  IMAD.MOV.U32 R4, RZ, RZ, R7 ;  /* 0x000000ffff047224 */ /* 0x000fe200078e0007 */
[----:B------:R-:W-:Y:S01]  /*b590*/  IADD3 RZ, P3, R5, R6, RZ ;  /* 0x0000000605ff7210 */ /* 0x000fe20007f7e0ff */
[----:B------:R-:W-:-:S04]  /*b5a0*/  IMAD.X R5, RZ, RZ, RZ, P1 ;  /* 0x000000ffff057224 */ /* 0x000fc800008e06ff */
[----:B------:R-:W-:-:S08]  /*b5b0*/  IMAD.WIDE.U32.X R4, R23, UR13, R4, P3 ;  /* 0x0000000d17047c25 */ /* 0x000fd000098e0404 */
.L_x_301:
[----:B------:R-:W-:Y:S01]  /*b5c0*/  ISETP.NE.AND P1, PT, R2, 0x1, PT ;  /* 0x000000010200780c */ /* 0x000fe20003f25270 */
[----:B------:R-:W-:Y:S01]  /*b5d0*/  ULDC UR8, c[0x0][0x648] ;  /* 0x0001920000087ab9 */ /* 0x000fe20000000800 */
[----:B------:R-:W-:Y:S01]  /*b5e0*/  LOP3.LUT R20, R20, UR6, RZ, 0xc0, !PT ;  /* 0x0000000614147c12 */ /* 0x000fe2000f8ec0ff */
[----:B------:R-:W-:Y:S01]  /*b5f0*/  IMAD.MOV R22, RZ, RZ, -R22 ;  /* 0x000000ffff167224 */ /* 0x000fe200078e0a16 */
[----:B------:R-:W-:Y:S01]  /*b600*/  SHF.R.U64 R5, R4, UR8, R5 ;  /* 0x0000000804057c19 */ /* 0x000fe20008001205 */
[----:B------:R-:W-:Y:S01]  /*b610*/  ULDC UR8, c[0x0][0x638] ;  /* 0x00018e0000087ab9 */ /* 0x000fe20000000800 */
[----:B------:R-:W-:Y:S01]  /*b620*/  LOP3.LUT R6, R9, UR4, RZ, 0xc0, !PT ;  /* 0x0000000409067c12 */ /* 0x000fe2000f8ec0ff */
[----:B------:R-:W-:Y:S02]  /*b630*/  ULDC UR9, c[0x0][0x610] ;  /* 0x0001840000097ab9 */ /* 0x000fe40000000800 */
[----:B------:R-:W-:Y:S02]  /*b640*/  IMAD.MOV R4, RZ, RZ, -R5 ;  /* 0x000000ffff047224 */ /* 0x000fe400078e0a05 */
[----:B------:R-:W-:-:S02]  /*b650*/  IMAD R5, R5, UR5, R20 ;  /* 0x0000000505057c24 */ /* 0x000fc4000f8e0214 */
[----:B0-----:R-:W-:Y:S02]  /*b660*/  @P1 IMAD R14, R21, R22, R12 ;  /* 0x00000016150e1224 */ /* 0x001fe400078e020c */
[----:B------:R-:W-:Y:S01]  /*b670*/  IMAD R15, R4, UR8, R15 ;  /* 0x00000008040f7c24 */ /* 0x000fe2000f8e020f */
[----:B------:R-:W-:Y:S01]  /*b680*/  ULDC UR8, c[0x0][0x600] ;  /* 0x0001800000087ab9 */ /* 0x000fe20000000800 */
[----:B------:R-:W-:Y:S02]  /*b690*/  IMAD R14, R5, UR9, R14 ;  /* 0x00000009050e7c24 */ /* 0x000fe4000f8e020e */
[----:B------:R-:W-:Y:S02]  /*b6a0*/  IMAD R15, R15, UR8, R6 ;  /* 0x000000080f0f7c24 */ /* 0x000fe4000f8e0206 */
[----:B------:R-:W-:-:S03]  /*b6b0*/  IMAD.MOV.U32 R4, RZ, RZ, 0x1 ;  /* 0x00000001ff047424 */ /* 0x000fc600078e00ff */
[----:B------:R-:W-:Y:S02]  /*b6c0*/  SEL R9, R15, R14, !P1 ;  /* 0x0000000e0f097207 */ /* 0x000fe40004800000 */
[----:B------:R-:W-:-:S07]  /*b6d0*/  SEL R7, R14, R15, !P1 ;  /* 0x0000000f0e077207 */ /* 0x000fce0004800000 */
.L_x_299:
[----:B------:R-:W-:Y:S05]  /*b6e0*/  BSYNC B1 ;  /* 0x0000000000017941 */ /* 0x000fea0003800000 */
.L_x_298:
[----:B------:R-:W-:-:S13]  /*b6f0*/  LOP3.LUT P1, RZ, R4, 0xff, RZ, 0xc0, !PT ;  /* 0x000000ff04ff7812 */ /* 0x000fda000782c0ff */
[----:B------:R-:W-:Y:S05]  /*b700*/  @P1 BRA `(.L_x_302) ;  /* 0xfffffff400181947 */ /* 0x000fea000383ffff */
[----:B------:R-:W-:Y:S05]  /*b710*/  BSYNC B0 ;  /* 0x0000000000007941 */ /* 0x000fea0003800000 */
.L_x_290:
[----:B------:R-:W-:-:S03]  /*b720*/  UMOV UR8, 0xffffffff ;  /* 0xffffffff00087882 */ /* 0x000fc60000000000 */
[----:B------:R-:W-:Y:S05]  /*b730*/  BRA.DIV UR8, `(.L_x_303) ;  /* 0x0000000208d07947 */ /* 0x000fea000b800000 */
[----:B------:R-:W-:-:S13]  /*b740*/  ELECT P6, URZ, PT ;  /* 0x00000000003f782f */ /* 0x000fda00038c0000 */
.L_x_315:
[----:B------:R-:W-:Y:S04]  /*b750*/  BSSY B0, `(.L_x_304) ;  /* 0x0000019000007945 */ /* 0x000fe80003800000 */
[----:B------:R-:W-:Y:S05]  /*b760*/  @!P6 BRA `(.L_x_305) ;  /* 0x00000000005ce947 */ /* 0x000fea0003800000 */
[----:B------:R-:W-:-:S04]  /*b770*/  LOP3.LUT R19, R19, 0x2, RZ, 0xfc, !PT ;  /* 0x0000000213137812 */ /* 0x000fc800078efcff */
[----:B------:R-:W-:-:S13]  /*b780*/  ISETP.NE.AND P0, PT, R19, 0x3, PT ;  /* 0x000000031300780c */ /* 0x000fda0003f05270 */
[----:B------:R-:W-:Y:S05]  /*b790*/  @!P0 BRA `(.L_x_306) ;  /* 0x0000000000048947 */ /* 0x000fea0003800000 */
[----:B------:R-:W-:Y:S01]  /*b7a0*/  BPT.TRAP 0x1 ;  /* 0x000000040000795c */ /* 0x000fe20000300000 */
.L_x_306:
[----:B------:R-:W0:Y:S01]  /*b7b0*/  S2R R5, SR_CgaCtaId ;  /* 0x0000000000057919 */ /* 0x000e220000008800 */
[----:B------:R-:W-:Y:S02]  /*b7c0*/  MOV R2, 0x400 ;  /* 0x0000040000027802 */ /* 0x000fe40000000f00 */
[----:B------:R-:W-:Y:S02]  /*b7d0*/  SHF.L.U32 R4, R3, 0x1f, RZ ;  /* 0x0000001f03047819 */ /* 0x000fe400000006ff */
[----:B0-----:R-:W-:-:S05]  /*b7e0*/  LEA R5, R5, R2, 0x18 ;  /* 0x0000000205057211 */ /* 0x001fca00078ec0ff */
[----:B------:R-:W-:-:S04]  /*b7f0*/  VIADD R5, R5, 0x10 ;  /* 0x0000001005057836 */ /* 0x000fc80000000000 */
[C---:B------:R-:W-:Y:S02]  /*b800*/  IMAD R7, R0.reuse, 0x8, R5 ;  /* 0x0000000800077824 */ /* 0x040fe400078e0205 */
[----:B------:R-:W-:Y:S02]  /*b810*/  VIADD R0, R0, 0x1 ;  /* 0x0000000100007836 */ /* 0x000fe40000000000 */
[----:B------:R-:W0:Y:S03]  /*b820*/  SYNCS.PHASECHK.TRANS64.TRYWAIT P0, [R7+URZ], R4 ;  /* 0x00000004070075a7 */ /* 0x000e26000800017f */
[----:B------:R-:W-:-:S04]  /*b830*/  ISETP.NE.AND P1, PT, R0, 0x2, PT ;  /* 0x000000020000780c */ /* 0x000fc80003f25270 */
[----:B------:R-:W-:Y:S02]  /*b840*/  SEL R2, RZ, 0x1, P1 ;  /* 0x00000001ff027807 */ /* 0x000fe40000800000 */
[----:B------:R-:W-:Y:S02]  /*b850*/  SEL R0, R0, RZ, P1 ;  /* 0x000000ff00007207 */ /* 0x000fe40000800000 */
[----:B------:R-:W-:Y:S01]  /*b860*/  LOP3.LUT R2, R3, R2, RZ, 0x3c, !PT ;  /* 0x0000000203027212 */ /* 0x000fe200078e3cff */
[----:B0-----:R-:W-:Y:S06]  /*b870*/  @!P0 BRA `(.L_x_307) ;  /* 0x0000000000a08947 */ /* 0x001fec0003800000 */
.L_x_316:
[----:B------:R-:W-:Y:S01]  /*b880*/  IMAD R5, R0, 0x8, R5 ;  /* 0x0000000800057824 */ /* 0x000fe200078e0205 */
[----:B------:R-:W-:-:S07]  /*b890*/  SHF.L.U32 R0, R2, 0x1f, RZ ;  /* 0x0000001f02007819 */ /* 0x000fce00000006ff */
.L_x_308:
[----:B-1----:R1:W2:Y:S02]  /*b8a0*/  SYNCS.PHASECHK.TRANS64.TRYWAIT P0, [R5+URZ], R0 ;  /* 0x00000000050075a7 */ /* 0x0022a4000800017f */
[----:B--2---:R-:W-:Y:S05]  /*b8b0*/  @!P0 NANOSLEEP.SYNCS 0x989680 ;  /* 0x009896800000895d */ /* 0x004fea0003900000 */
[----:B------:R-:W2:Y:S02]  /*b8c0*/  @!P0 SYNCS.PHASECHK.TRANS64 P0, [R5+URZ], R0 ;  /* 0x00000000050085a7 */ /* 0x000ea4000800007f */
[----:B--2---:R-:W-:Y:S05]  /*b8d0*/  @!P0 BRA `(.L_x_308) ;  /* 0xfffffffc00f08947 */ /* 0x004fea000383ffff */
.L_x_305:
[----:B------:R-:W-:Y:S05]  /*b8e0*/  BSYNC B0 ;  /* 0x0000000000007941 */ /* 0x000fea0003800000 */
.L_x_304:
[----:B------:R-:W-:Y:S05]  /*b8f0*/  EXIT ;  /* 0x000000000000794d */ /* 0x000fea0003800000 */
.L_x_17:
[----:B---3--:R3:W4:Y:S02]  /*b900*/  SYNCS.PHASECHK.TRANS64.TRYWAIT P1, [R3+URZ], R0 ;  /* 0x00000000030075a7 */ /* 0x008724000802017f */
[----:B----4-:R-:W-:Y:S05]  /*b910*/  @!P1 NANOSLEEP.SYNCS 0x989680 ;  /* 0x009896800000995d */ /* 0x010fea0003900000 */
[----:B------:R-:W4:Y:S02]  /*b920*/  @!P1 SYNCS.PHASECHK.TRANS64 P1, [R3+URZ], R0 ;  /* 0x00000000030095a7 */ /* 0x000f24000802007f */
[----:B----4-:R-:W-:Y:S05]  /*b930*/  @!P1 BRA `(.L_x_17) ;  /* 0xfffffffc00f09947 */ /* 0x010fea000383ffff */
[----:B------:R-:W-:Y:S05]  /*b940*/  BRA `(.L_x_16) ;  /* 0xffffff5800207947 */ /* 0x000fea000383ffff */
.L_x_22:
[----:B-1----:R-:W-:-:S04]  /*b950*/  IMAD.U32 R4, RZ, RZ, UR9 ;  /* 0x00000009ff047e24 */ /* 0x002fc8000f8e00ff */
[----:B------:R1:W2:Y:S03]  /*b960*/  SYNCS.PHASECHK.TRANS64.TRYWAIT P1, [R4+URZ], R3 ;  /* 0x00000003040075a7 */ /* 0x0002a6000802017f */
[----:B--2---:R-:W-:Y:S05]  /*b970*/  @!P1 NANOSLEEP.SYNCS 0x989680 ;  /* 0x009896800000995d */ /* 0x004fea0003900000 */
[----:B------:R-:W2:Y:S02]  /*b980*/  @!P1 SYNCS.PHASECHK.TRANS64 P1, [R4+URZ], R3 ;  /* 0x00000003040095a7 */ /* 0x000ea4000802007f */
[----:B--2---:R-:W-:Y:S05]  /*b990*/  @!P1 BRA `(.L_x_22) ;  /* 0xfffffffc00ec9947 */ /* 0x004fea000383ffff */
[----:B------:R-:W-:Y:S05]  /*b9a0*/  BRA `(.L_x_21) ;  /* 0xffffff5c008c7947 */ /* 0x000fea000383ffff */
.L_x_291:
[----:B------:R-:W-:Y:S01]  /*b9b0*/  BSSY B1, `(.L_x_309) ;  /* 0x0000006000017945 */ /* 0x000fe20003800000 */
[----:B------:R-:W-:-:S07]  /*b9c0*/  IMAD.MOV.U32 R15, RZ, RZ, -0x1 ;  /* 0xffffffffff0f7424 */ /* 0x000fce00078e00ff */
[----:B------:R-:W-:Y:S05]  /*b9d0*/  WARPSYNC.COLLECTIVE R15, `(.L_x_310) ;  /* 0x000000000f0c7348 */ /* 0x000fea0003c00000 */
[----:B------:R-:W-:Y:S02]  /*b9e0*/  ELECT P6, UR62, PT ;  /* 0x00000000003e782f */ /* 0x000fe400038c0000 */
[----:B------:R-:W-:Y:S01]  /*b9f0*/  MOV R14, UR62 ;  /* 0x0000003e000e7c02 */ /* 0x000fe20008000f00 */
[----:B------:R-:W-:Y:S10]  /*ba00*/  ENDCOLLECTIVE ;  /* 0x000000000000791b */ /* 0x000ff40003800000 */
.L_x_310:
[----:B------:R-:W-:Y:S05]  /*ba10*/  BSYNC B1 ;  /* 0x0000000000017941 */ /* 0x000fea0003800000 */
.L_x_309:
[----:B------:R-:W-:Y:S05]  /*ba20*/  BRA `(.L_x_311) ;  /* 0xfffffff0005c7947 */ /* 0x000fea000383ffff */
.L_x_294:
[----:B0-----:R0:W1:Y:S02]  /*ba30*/  SYNCS.PHASECHK.TRANS64.TRYWAIT P1, [R12+URZ+0x10], R7 ;  /* 0x000010070c0075a7 */ /* 0x001064000802017f */
[----:B-1----:R-:W-:Y:S05]  /*ba40*/  @!P1 NANOSLEEP.SYNCS 0x989680 ;  /* 0x009896800000995d */ /* 0x002fea0003900000 */
[----:B------:R-:W1:Y:S02]  /*ba50*/  @!P1 SYNCS.PHASECHK.TRANS64 P1, [R12+URZ+0x10], R7 ;  /* 0x000010070c0095a7 */ /* 0x000e64000802007f */
[----:B-1----:R-:W-:Y:S05]  /*ba60*/  @!P1 BRA `(.L_x_294) ;  /* 0xfffffffc00f09947 */ /* 0x002fea000383ffff */
[----:B------:R-:W-:Y:S05]  /*ba70*/  BRA `(.L_x_312) ;  /* 0xfffffff000907947 */ /* 0x000fea000383ffff */
.L_x_303:
[----:B------:R-:W-:Y:S01]  /*ba80*/  BSSY B0, `(.L_x_313) ;  /* 0x0000006000007945 */ /* 0x000fe20003800000 */
[----:B------:R-:W-:-:S07]  /*ba90*/  IMAD.MOV.U32 R15, RZ, RZ, -0x1 ;  /* 0xffffffffff0f7424 */ /* 0x000fce00078e00ff */
[----:B------:R-:W-:Y:S05]  /*baa0*/  WARPSYNC.COLLECTIVE R15, `(.L_x_314) ;  /* 0x000000000f0c7348 */ /* 0x000fea0003c00000 */
[----:B------:R-:W-:Y:S02]  /*bab0*/  ELECT P6, UR62, PT ;  /* 0x00000000003e782f */ /* 0x000fe400038c0000 */
[----:B------:R-:W-:Y:S01]  /*bac0*/  MOV R14, UR62 ;  /* 0x0000003e000e7c02 */ /* 0x000fe20008000f00 */
[----:B------:R-:W-:Y:S10]  /*bad0*/  ENDCOLLECTIVE ;  /* 0x000000000000791b */ /* 0x000ff40003800000 */
.L_x_314:
[----:B------:R-:W-:Y:S05]  /*bae0*/  BSYNC B0 ;  /* 0x0000000000007941 */ /* 0x000fea0003800000 */
.L_x_313:
[----:B------:R-:W-:Y:S05]  /*baf0*/  BRA `(.L_x_315) ;  /* 0xfffffffc00147947 */ /* 0x000fea000383ffff */
.L_x_307:
[----:B0-----:R0:W1:Y:S02]  /*bb00*/  SYNCS.PHASECHK.TRANS64.TRYWAIT P0, [R7+URZ], R4 ;  /* 0x00000004070075a7 */ /* 0x001064000800017f */
[----:B-1----:R-:W-:Y:S05]  /*bb10*/  @!P0 NANOSLEEP.SYNCS 0x989680 ;  /* 0x009896800000895d */ /* 0x002fea0003900000 */
[----:B------:R-:W1:Y:S02]  /*bb20*/  @!P0 SYNCS.PHASECHK.TRANS64 P0, [R7+URZ], R4 ;  /* 0x00000004070085a7 */ /* 0x000e64000800007f */
[----:B-1----:R-:W-:Y:S05]  /*bb30*/  @!P0 BRA `(.L_x_307) ;  /* 0xfffffffc00f08947 */ /* 0x002fea000383ffff */
[----:B------:R-:W-:Y:S05]  /*bb40*/  BRA `(.L_x_316) ;  /* 0xfffffffc004c7947 */ /* 0x000fea000383ffff */
.L_x_317:
[----:B------:R-:W-:-:S00]  /*bb50*/  BRA `(.L_x_317) ;  /* 0xfffffffc00fc7947 */ /* 0x000fc0000383ffff */
[----:B------:R-:W-:-:S00]  /*bb60*/  NOP ;  /* 0x0000000000007918 */ /* 0x000fc00000000000 */
        /* <DEDUP_REMOVED lines=9> */
.L_x_318:


//--------------------- .nv.global.init           --------------------------
	.section	.nv.global.init,"aw",@progbits
.nv.global.init:
	.type		$str$22,@object
	.size		$str$22,($str$23 - $str$22)
$str$22:
        /*0000*/ 	.byte	0x6b, 0x5f, 0x74, 0x69, 0x6c, 0x65, 0x5f, 0x63, 0x6f, 0x75, 0x6e, 0x74, 0x20, 0x3e, 0x3d, 0x20
        /*0010*/ 	.byte	0x31, 0x00
	.type		$str$23,@object
	.size		$str$23,(__unnamed_1 - $str$23)
$str$23:
        /*0012*/ 	.byte	0x2f, 0x74, 0x6d, 0x70, 0x2f, 0x63, 0x75, 0x74, 0x6c, 0x61, 0x73, 0x73, 0x5f, 0x73, 0x77, 0x65
        /*0022*/ 	.byte	0x65, 0x70, 0x5f, 0x73, 0x72, 0x63, 0x2f, 0x69, 0x6e, 0x63, 0x6c, 0x75, 0x64, 0x65, 0x2f, 0x63
        /*0032*/ 	.byte	0x75, 0x74, 0x6c, 0x61, 0x73, 0x73, 0x2f, 0x67, 0x65, 0x6d, 0x6d, 0x2f, 0x63, 0x6f, 0x6c, 0x6c
        /*0042*/ 	.byte	0x65, 0x63, 0x74, 0x69, 0x76, 0x65, 0x2f, 0x73, 0x6d, 0x39, 0x30, 0x5f, 0x6d, 0x6d, 0x61, 0x5f
        /*0052*/ 	.byte	0x74, 0x6d, 0x61, 0x5f, 0x67, 0x6d, 0x6d, 0x61, 0x5f, 0x73, 0x73, 0x5f, 0x77, 0x61, 0x72, 0x70
        /*0062*/ 	.byte	0x73, 0x70, 0x65, 0x63, 0x69, 0x61, 0x6c, 0x69, 0x7a, 0x65, 0x64, 0x2e, 0x68, 0x70, 0x70, 0x00
	.type		__unnamed_1,@object
	.size		__unnamed_1,(.L_0 - __unnamed_1)
__unnamed_1:
        /*0072*/ 	.byte	0x76, 0x6f, 0x69, 0x64, 0x20, 0x63, 0x75, 0x74, 0x6c, 0x61, 0x73, 0x73, 0x3a, 0x3a, 0x67, 0x65
        /* <DEDUP_REMOVED lines=177> */
.L_0:


//--------------------- .nv.shared._ZN7cutlass13device_kernelINS_4gemm6kernel13GemmUniversalIN4cute5tupleIJiiiiEEENS1_10collective13CollectiveMmaINS1_34MainloopSm90TmaGmmaWarpSpecializedILi2ENS5_IJNS4_1CILi1EEESB_SB_EEENS1_35KernelTmaWarpSpecializedCooperativeEEENS5_IJNSA_ILi128EEENSA_ILi256EEENSA_ILi64EEEEEENS_10tfloat32_tENS5_IJlSB_lEEESJ_SK_NS4_8TiledMMAINS4_8MMA_AtomIJNS4_4SM904GMMA30MMA_64x256x8_F32TF32TF32_SS_TNILNSO_7ScaleInE1ELSQ_1EEEEEENS4_6LayoutINS5_IJNSA_ILi2EEESB_SB_EEENS5_IJSB_NSA_ILi0EEESW_EEEEENS5_IJNS4_10UnderscoreESZ_SZ_EEEEENS4_13SM90_TMA_LOADENS4_14ComposedLayoutINS4_7SwizzleILi3ELi4ELi3EEENS4_18smem_ptr_flag_bitsILi32EEENST_INS5_IJNSA_ILi8EEENSA_ILi32EEEEEENS5_IJS19_SB_EEEEEEEvNS4_8identityES12_S1D_vS1E_EENS_8epilogue10collective6detail29Sm90TmaWarpSpecializedAdapterINS1H_15DefaultEpilogueISJ_SK_SK_NS1G_6thread17LinearCombinationISJ_Li1EffLNS1L_9ScaleType4KindE0ELNS_15FloatRoundStyleE2ESJ_EENS1_15EpilogueDefaultEEEEEvvEEEEvNT_6ParamsE --------------------------
	.section	.nv.shared._ZN7cutlass13device_kernelINS_4gemm6kernel13GemmUniversalIN4cute5tupleIJiiiiEEENS1_10collective13CollectiveMmaINS1_34MainloopSm90TmaGmmaWarpSpecializedILi2ENS5_IJNS4_1CILi1EEESB_SB_EEENS1_35KernelTmaWarpSpecializedCooperativeEEENS5_IJNSA_ILi128EEENSA_ILi256EEENSA_ILi64EEEEEENS_10tfloat32_tENS5_IJlSB_lEEESJ_SK_NS4_8TiledMMAINS4_8MMA_AtomIJNS4_4SM904GMMA30MMA_64x256x8_F32TF32TF32_SS_TNILNSO_7ScaleInE1ELSQ_1EEEEEENS4_6LayoutINS5_IJNSA_ILi2EEESB_SB_EEENS5_IJSB_NSA_ILi0EEESW_EEEEENS5_IJNS4_10UnderscoreESZ_SZ_EEEEENS4_13SM90_TMA_LOADENS4_14ComposedLayoutINS4_7SwizzleILi3ELi4ELi3EEENS4_18smem_ptr_flag_bitsILi32EEENST_INS5_IJNSA_ILi8EEENSA_ILi32EEEEEENS5_IJS19_SB_EEEEEEEvNS4_8identityES12_S1D_vS1E_EENS_8epilogue10collective6detail29Sm90TmaWarpSpecializedAdapterINS1H_15DefaultEpilogueISJ_SK_SK_NS1G_6thread17LinearCombinationISJ_Li1EffLNS1L_9ScaleType4KindE0ELNS_15FloatRoundStyleE2ESJ_EENS1_15EpilogueDefaultEEEEEvvEEEEvNT_6ParamsE,"aw",@nobits
	.sectionflags	@""
	.align	16
	.zero		1024


//--------------------- .nv.shared.reserved.0     --------------------------
	.section	.nv.shared.reserved.0,"aw",@nobits
	.weak		__nv_reservedSMEM_offset_0_alias
	.size		__nv_reservedSMEM_offset_0_alias, 0, 0
	.other		__nv_reservedSMEM_offset_0_alias,@"STO_CUDA_RESERVED_SHARED STV_DEFAULT"
__nv_reservedSMEM_offset_0_alias:
	.zero		0


//--------------------- .nv.global                --------------------------
	.section	.nv.global,"aw",@nobits
.nv.global:
	.type		_ZN40_INTERNAL_2afa6ad3_4_k_cu_5968c087_201284cute1_E,@object
	.size		_ZN40_INTERNAL_2afa6ad3_4_k_cu_5968c087_201284cute1_E,(_ZN40_INTERNAL_2afa6ad3_4_k_cu_5968c087_201284cuda3std3__45__cpo6cbeginE - _ZN40_INTERNAL_2afa6ad3_4_k_cu_5968c087_201284cute1_E)
_ZN40_INTERNAL_2afa6ad3_4_k_cu_5968c087_201284cute1_E:
	.zero		1
	.type		_ZN40_INTERNAL_2afa6ad3_4_k_cu_5968c087_201284cuda3std3__45__cpo6cbeginE,@object
	.size		_ZN40_INTERNAL_2afa6ad3_4_k_cu_5968c087_201284cuda3std3__45__cpo6cbeginE,(_ZN40_INTERNAL_2afa6ad3_4_k_cu_5968c087_201284cuda3std3__48in_placeE - _ZN40_INTERNAL_2afa6ad3_4_k_cu_5968c087_201284cuda3std3__45__cpo6cbeginE)
_ZN40_INTERNAL_2afa6ad3_4_k_cu_5968c087_201284cuda3std3__45__cpo6cbeginE:
	.zero		1
	.type		_ZN40_INTERNAL_2afa6ad3_4_k_cu_5968c087_201284cuda3std3__48in_placeE,@object
	.size		_ZN40_INTERNAL_2afa6ad3_4_k_cu_5968c087_201284cuda3std3__48in_placeE,(_ZN40_INTERNAL_2afa6ad3_4_k_cu_5968c087_201284cuda3std6ranges3__45__cpo9iter_moveE - _ZN40_INTERNAL_2afa6ad3_4_k_cu_5968c087_201284cuda3std3__48in_placeE)
_ZN40_INTERNAL_2afa6ad3_4_k_cu_5968c087_201284cuda3std3__48in_placeE:
	.zero		1
	.type		_ZN40_INTERNAL_2afa6ad3_4_k_cu_5968c087_201284cuda3std6ranges3__45__cpo9iter_moveE,@object
	.size		_ZN40_INTERNAL_2afa6ad3_4_k_cu_5968c087_201284cuda3std6ranges3__45__cpo9iter_moveE,(_ZN40_INTERNAL_2afa6ad3_4_k_cu_5968c087_201284cuda3std3__45__cpo5beginE - _ZN40_INTERNAL_2afa6ad3_4_k_cu_5968c087_201284cuda3std6ranges3__45__cpo9iter_moveE)
_ZN40_INTERNAL_2afa6ad3_4_k_cu_5968c087_201284cuda3std6ranges3__45__cpo9iter_moveE:
	.zero		1
	.type		_ZN40_INTERNAL_2afa6ad3_4_k_cu_5968c087_201284cuda3std3__45__cpo5beginE,@object
	.size		_ZN40_INTERNAL_2afa6ad3_4_k_cu_5968c087_201284cuda3std3__45__cpo5beginE,(_ZN40_INTERNAL_2afa6ad3_4_k_cu_5968c087_201284cuda3std3__442_GLOBAL__N__2afa6ad3_4_k_cu_5968c087_201286ignoreE - _ZN40_INTERNAL_2afa6ad3_4_k_cu_5968c087_201284cuda3std3__45__cpo5beginE)
_ZN40_INTERNAL_2afa6ad3_4_k_cu_5968c087_201284cuda3std3__45__cpo5beginE:
	.zero		1
	.type		_ZN40_INTERNAL_2afa6ad3_4_k_cu_5968c087_201284cuda3std3__442_GLOBAL__N__2afa6ad3_4_k_cu_5968c087_201286ignoreE,@object
	.size		_ZN40_INTERNAL_2afa6ad3_4_k_cu_5968c087_201284cuda3std3__442_GLOBAL__N__2afa6ad3_4_k_cu_5968c087_201286ignoreE,(_ZN40_INTERNAL_2afa6ad3_4_k_cu_5968c087_201284cute7productE - _ZN40_INTERNAL_2afa6ad3_4_k_cu_5968c087_201284cuda3std3__442_GLOBAL__N__2afa6ad3_4_k_cu_5968c087_201286ignoreE)
_ZN40_INTERNAL_2afa6ad3_4_k_cu_5968c087_201284cuda3std3__442_GLOBAL__N__2afa6ad3_4_k_cu_5968c087_201286ignoreE:
	.zero		1
	.type		_ZN40_INTERNAL_2afa6ad3_4_k_cu_5968c087_201284cute7productE,@object
	.size		_ZN40_INTERNAL_2afa6ad3_4_k_cu_5968c087_201284cute7productE,(_ZN40_INTERNAL_2afa6ad3_4_k_cu_5968c087_201284cuda3std3__45__cpo3endE - _ZN40_INTERNAL_2afa6ad3_4_k_cu_5968c087_201284cute7productE)
_ZN40_INTERNAL_2afa6ad3_4_k_cu_5968c087_201284cute7productE:
	.zero		1
	.type		_ZN40_INTERNAL_2afa6ad3_4_k_cu_5968c087_201284cuda3std3__45__cpo3endE,@object
	.size		_ZN40_INTERNAL_2afa6ad3_4_k_cu_5968c087_201284cuda3std3__45__cpo3endE,(_ZN40_INTERNAL_2afa6ad3_4_k_cu_5968c087_201284cuda3std3__419piecewise_constructE - _ZN40_INTERNAL_2afa6ad3_4_k_cu_5968c087_201284cuda3std3__45__cpo3endE)
_ZN40_INTERNAL_2afa6ad3_4_k_cu_5968c087_201284cuda3std3__45__cpo3endE:
	.zero		1
	.type		_ZN40_INTERNAL_2afa6ad3_4_k_cu_5968c087_201284cuda3std3__419piecewise_constructE,@object
	.size		_ZN40_INTERNAL_2afa6ad3_4_k_cu_5968c087_201284cuda3std3__419piecewise_constructE,(_ZN40_INTERNAL_2afa6ad3_4_k_cu_5968c087_201284cuda3std3__45__cpo4cendE - _ZN40_INTERNAL_2afa6ad3_4_k_cu_5968c087_201284cuda3std3__419piecewise_constructE)
_ZN40_INTERNAL_2afa6ad3_4_k_cu_5968c087_201284cuda3std3__419piecewise_constructE:
	.zero		1
	.type		_ZN40_INTERNAL_2afa6ad3_4_k_cu_5968c087_201284cuda3std3__45__cpo4cendE,@object
	.size		_ZN40_INTERNAL_2afa6ad3_4_k_cu_5968c087_201284cuda3std3__45__cpo4cendE,(_ZN40_INTERNAL_2afa6ad3_4_k_cu_5968c087_201284cuda3std6ranges3__45__cpo4swapE - _ZN40_INTERNAL_2afa6ad3_4_k_cu_5968c087_201284cuda3std3__45__cpo4cendE)
_ZN40_INTERNAL_2afa6ad3_4_k_cu_5968c087_201284cuda3std3__45__cpo4cendE:
	.zero		1
	.type		_ZN40_INTERNAL_2afa6ad3_4_k_cu_5968c087_201284cuda3std6ranges3__45__cpo4swapE,@object
	.size		_ZN40_INTERNAL_2afa6ad3_4_k_cu_5968c087_201284cuda3std6ranges3__45__cpo4swapE,(.L_8 - _ZN40_INTERNAL_2afa6ad3_4_k_cu_5968c087_201284cuda3std6ranges3__45__cpo4swapE)
_ZN40_INTERNAL_2afa6ad3_4_k_cu_5968c087_201284cuda3std6ranges3__45__cpo4swapE:
	.zero		1
.L_8:


//--------------------- .nv.constant0._ZN7cutlass13device_kernelINS_4gemm6kernel13GemmUniversalIN4cute5tupleIJiiiiEEENS1_10collective13CollectiveMmaINS1_34MainloopSm90TmaGmmaWarpSpecializedILi2ENS5_IJNS4_1CILi1EEESB_SB_EEENS1_35KernelTmaWarpSpecializedCooperativeEEENS5_IJNSA_ILi128EEENSA_ILi256EEENSA_ILi64EEEEEENS_10tfloat32_tENS5_IJlSB_lEEESJ_SK_NS4_8TiledMMAINS4_8MMA_AtomIJNS4_4SM904GMMA30MMA_64x256x8_F32TF32TF32_SS_TNILNSO_7ScaleInE1ELSQ_1EEEEEENS4_6LayoutINS5_IJNSA_ILi2EEESB_SB_EEENS5_IJSB_NSA_ILi0EEESW_EEEEENS5_IJNS4_10UnderscoreESZ_SZ_EEEEENS4_13SM90_TMA_LOADENS4_14ComposedLayoutINS4_7SwizzleILi3ELi4ELi3EEENS4_18smem_ptr_flag_bitsILi32EEENST_INS5_IJNSA_ILi8EEENSA_ILi32EEEEEENS5_IJS19_SB_EEEEEEEvNS4_8identityES12_S1D_vS1E_EENS_8epilogue10collective6detail29Sm90TmaWarpSpecializedAdapterINS1H_15DefaultEpilogueISJ_SK_SK_NS1G_6thread17LinearCombinationISJ_Li1EffLNS1L_9ScaleType4KindE0ELNS_15FloatRoundStyleE2ESJ_EENS1_15EpilogueDefaultEEEEEvvEEEEvNT_6ParamsE --------------------------
	.section	.nv.constant0._ZN7cutlass13device_kernelINS_4gemm6kernel13GemmUniversalIN4cute5tupleIJiiiiEEENS1_10collective13CollectiveMmaINS1_34MainloopSm90TmaGmmaWarpSpecializedILi2ENS5_IJNS4_1CILi1EEESB_SB_EEENS1_35KernelTmaWarpSpecializedCooperativeEEENS5_IJNSA_ILi128EEENSA_ILi256EEENSA_ILi64EEEEEENS_10tfloat32_tENS5_IJlSB_lEEESJ_SK_NS4_8TiledMMAINS4_8MMA_AtomIJNS4_4SM904GMMA30MMA_64x256x8_F32TF32TF32_SS_TNILNSO_7ScaleInE1ELSQ_1EEEEEENS4_6LayoutINS5_IJNSA_ILi2EEESB_SB_EEENS5_IJSB_NSA_ILi0EEESW_EEEEENS5_IJNS4_10UnderscoreESZ_SZ_EEEEENS4_13SM90_TMA_LOADENS4_14ComposedLayoutINS4_7SwizzleILi3ELi4ELi3EEENS4_18smem_ptr_flag_bitsILi32EEENST_INS5_IJNSA_ILi8EEENSA_ILi32EEEEEENS5_IJS19_SB_EEEEEEEvNS4_8identityES12_S1D_vS1E_EENS_8epilogue10collective6detail29Sm90TmaWarpSpecializedAdapterINS1H_15DefaultEpilogueISJ_SK_SK_NS1G_6thread17LinearCombinationISJ_Li1EffLNS1L_9ScaleType4KindE0ELNS_15FloatRoundStyleE2ESJ_EENS1_15EpilogueDefaultEEEEEvvEEEEvNT_6ParamsE,"a",@progbits
	.sectionflags	@""
	.align	4
.nv.constant0._ZN7cutlass13device_kernelINS_4gemm6kernel13GemmUniversalIN4cute5tupleIJiiiiEEENS1_10collective13CollectiveMmaINS1_34MainloopSm90TmaGmmaWarpSpecializedILi2ENS5_IJNS4_1CILi1EEESB_SB_EEENS1_35KernelTmaWarpSpecializedCooperativeEEENS5_IJNSA_ILi128EEENSA_ILi256EEENSA_ILi64EEEEEENS_10tfloat32_tENS5_IJlSB_lEEESJ_SK_NS4_8TiledMMAINS4_8MMA_AtomIJNS4_4SM904GMMA30MMA_64x256x8_F32TF32TF32_SS_TNILNSO_7ScaleInE1ELSQ_1EEEEEENS4_6LayoutINS5_IJNSA_ILi2EEESB_SB_EEENS5_IJSB_NSA_ILi0EEESW_EEEEENS5_IJNS4_10UnderscoreESZ_SZ_EEEEENS4_13SM90_TMA_LOADENS4_14ComposedLayoutINS4_7SwizzleILi3ELi4ELi3EEENS4_18smem_ptr_flag_bitsILi32EEENST_INS5_IJNSA_ILi8EEENSA_ILi32EEEEEENS5_IJS19_SB_EEEEEEEvNS4_8identityES12_S1D_vS1E_EENS_8epilogue10collective6detail29Sm90TmaWarpSpecializedAdapterINS1H_15DefaultEpilogueISJ_SK_SK_NS1G_6thread17LinearCombinationISJ_Li1EffLNS1L_9ScaleType4KindE0ELNS_15FloatRoundStyleE2ESJ_EENS1_15EpilogueDefaultEEEEEvvEEEEvNT_6ParamsE:
	.zero		1664


//--------------------- SYMBOLS --------------------------

	.type		.nv.reservedSmem.offset0,@object
	.size		.nv.reservedSmem.offset0,0x4
	.type		__assertfail,@function
